//
// Generated by NVIDIA NVVM Compiler
//
// Compiler Build ID: CL-36424714
// Cuda compilation tools, release 13.0, V13.0.88
// Based on NVVM 20.0.0
//

.version 9.0
.target sm_100
.address_size 64

	// .globl	_Z12kernel_aplusPdS_i
.extern .func  (.param .b32 func_retval0) vprintf
(
	.param .b64 vprintf_param_0,
	.param .b64 vprintf_param_1
)
;
.global .align 1 .b8 $str[7] = {54, 55, 56, 55, 54, 10};

.visible .entry _Z12kernel_aplusPdS_i(
	.param .u64 .ptr .align 1 _Z12kernel_aplusPdS_i_param_0,
	.param .u64 .ptr .align 1 _Z12kernel_aplusPdS_i_param_1,
	.param .u32 _Z12kernel_aplusPdS_i_param_2
)
{
	.reg .pred 	%p<12>;
	.reg .b32 	%r<40>;
	.reg .b64 	%rd<53>;
	.reg .b64 	%fd<46>;

	ld.param.u64 	%rd9, [_Z12kernel_aplusPdS_i_param_0];
	ld.param.u64 	%rd10, [_Z12kernel_aplusPdS_i_param_1];
	ld.param.u32 	%r18, [_Z12kernel_aplusPdS_i_param_2];
	cvta.to.global.u64 	%rd1, %rd9;
	cvta.to.global.u64 	%rd2, %rd10;
	mov.u32 	%r19, %ctaid.x;
	mov.u32 	%r20, %ntid.x;
	mov.u32 	%r21, %tid.x;
	mad.lo.s32 	%r1, %r19, %r20, %r21;
	setp.ge.s32 	%p1, %r1, %r18;
	@%p1 bra 	$L__BB0_15;
	setp.ne.s32 	%p2, %r1, 0;
	@%p2 bra 	$L__BB0_3;
	mov.u64 	%rd11, $str;
	cvta.global.u64 	%rd12, %rd11;
	{ // callseq 0, 0
	.param .b64 param0;
	st.param.b64 	[param0], %rd12;
	.param .b64 param1;
	st.param.b64 	[param1], 0;
	.param .b32 retval0;
	call.uni (retval0), 
	vprintf, 
	(
	param0, 
	param1
	);
	ld.param.b32 	%r22, [retval0];
	} // callseq 0
$L__BB0_3:
	setp.lt.s32 	%p3, %r18, 1;
	@%p3 bra 	$L__BB0_15;
	mul.lo.s32 	%r2, %r18, %r1;
	and.b32  	%r3, %r18, 7;
	setp.lt.u32 	%p4, %r18, 8;
	mov.b32 	%r38, 0;
	@%p4 bra 	$L__BB0_7;
	and.b32  	%r25, %r18, 2147483640;
	neg.s32 	%r36, %r25;
	mul.wide.u32 	%rd13, %r18, 16;
	add.s64 	%rd3, %rd2, %rd13;
	mul.wide.u32 	%rd14, %r18, 24;
	add.s64 	%rd4, %rd2, %rd14;
	mul.wide.u32 	%rd15, %r18, 32;
	add.s64 	%rd5, %rd2, %rd15;
	mul.wide.u32 	%rd16, %r18, 40;
	add.s64 	%rd6, %rd2, %rd16;
	mul.wide.u32 	%rd17, %r18, 48;
	add.s64 	%rd7, %rd2, %rd17;
	mul.wide.u32 	%rd18, %r18, 56;
	add.s64 	%rd8, %rd2, %rd18;
	mov.u32 	%r34, %r2;
	mov.u32 	%r35, %r1;
$L__BB0_6:
	.pragma "nounroll";
	and.b32  	%r38, %r18, 2147483640;
	mul.wide.s32 	%rd19, %r35, 8;
	mul.wide.u32 	%rd20, %r18, 8;
	add.s64 	%rd21, %rd2, %rd19;
	add.s64 	%rd22, %rd21, %rd20;
	add.s64 	%rd23, %rd3, %rd19;
	add.s64 	%rd24, %rd4, %rd19;
	add.s64 	%rd25, %rd5, %rd19;
	add.s64 	%rd26, %rd6, %rd19;
	add.s64 	%rd27, %rd7, %rd19;
	add.s64 	%rd28, %rd8, %rd19;
	mul.wide.s32 	%rd29, %r34, 8;
	add.s64 	%rd30, %rd2, %rd29;
	add.s64 	%rd31, %rd1, %rd29;
	ld.global.f64 	%fd1, [%rd30];
	ld.global.f64 	%fd2, [%rd21];
	add.f64 	%fd3, %fd1, %fd2;
	st.global.f64 	[%rd31], %fd3;
	ld.global.f64 	%fd4, [%rd30+8];
	ld.global.f64 	%fd5, [%rd22];
	add.f64 	%fd6, %fd4, %fd5;
	st.global.f64 	[%rd31+8], %fd6;
	ld.global.f64 	%fd7, [%rd30+16];
	ld.global.f64 	%fd8, [%rd23];
	add.f64 	%fd9, %fd7, %fd8;
	st.global.f64 	[%rd31+16], %fd9;
	ld.global.f64 	%fd10, [%rd30+24];
	ld.global.f64 	%fd11, [%rd24];
	add.f64 	%fd12, %fd10, %fd11;
	st.global.f64 	[%rd31+24], %fd12;
	ld.global.f64 	%fd13, [%rd30+32];
	ld.global.f64 	%fd14, [%rd25];
	add.f64 	%fd15, %fd13, %fd14;
	st.global.f64 	[%rd31+32], %fd15;
	ld.global.f64 	%fd16, [%rd30+40];
	ld.global.f64 	%fd17, [%rd26];
	add.f64 	%fd18, %fd16, %fd17;
	st.global.f64 	[%rd31+40], %fd18;
	ld.global.f64 	%fd19, [%rd30+48];
	ld.global.f64 	%fd20, [%rd27];
	add.f64 	%fd21, %fd19, %fd20;
	st.global.f64 	[%rd31+48], %fd21;
	ld.global.f64 	%fd22, [%rd30+56];
	ld.global.f64 	%fd23, [%rd28];
	add.f64 	%fd24, %fd22, %fd23;
	st.global.f64 	[%rd31+56], %fd24;
	add.s32 	%r36, %r36, 8;
	shl.b32 	%r26, %r18, 3;
	add.s32 	%r35, %r35, %r26;
	add.s32 	%r34, %r34, 8;
	setp.ne.s32 	%p5, %r36, 0;
	@%p5 bra 	$L__BB0_6;
$L__BB0_7:
	setp.eq.s32 	%p6, %r3, 0;
	@%p6 bra 	$L__BB0_15;
	and.b32  	%r13, %r18, 3;
	setp.lt.u32 	%p7, %r3, 4;
	@%p7 bra 	$L__BB0_10;
	add.s32 	%r27, %r38, %r2;
	mul.wide.s32 	%rd32, %r27, 8;
	add.s64 	%rd33, %rd2, %rd32;
	ld.global.f64 	%fd25, [%rd33];
	mad.lo.s32 	%r28, %r38, %r18, %r1;
	mul.wide.s32 	%rd34, %r28, 8;
	add.s64 	%rd35, %rd2, %rd34;
	ld.global.f64 	%fd26, [%rd35];
	add.f64 	%fd27, %fd25, %fd26;
	add.s64 	%rd36, %rd1, %rd32;
	st.global.f64 	[%rd36], %fd27;
	ld.global.f64 	%fd28, [%rd33+8];
	mul.wide.u32 	%rd37, %r18, 8;
	add.s64 	%rd38, %rd35, %rd37;
	ld.global.f64 	%fd29, [%rd38];
	add.f64 	%fd30, %fd28, %fd29;
	st.global.f64 	[%rd36+8], %fd30;
	ld.global.f64 	%fd31, [%rd33+16];
	add.s64 	%rd39, %rd38, %rd37;
	ld.global.f64 	%fd32, [%rd39];
	add.f64 	%fd33, %fd31, %fd32;
	st.global.f64 	[%rd36+16], %fd33;
	ld.global.f64 	%fd34, [%rd33+24];
	add.s64 	%rd40, %rd39, %rd37;
	ld.global.f64 	%fd35, [%rd40];
	add.f64 	%fd36, %fd34, %fd35;
	st.global.f64 	[%rd36+24], %fd36;
	add.s32 	%r38, %r38, 4;
$L__BB0_10:
	setp.eq.s32 	%p8, %r13, 0;
	@%p8 bra 	$L__BB0_15;
	setp.eq.s32 	%p9, %r13, 1;
	@%p9 bra 	$L__BB0_13;
	add.s32 	%r29, %r38, %r2;
	mul.wide.s32 	%rd41, %r29, 8;
	add.s64 	%rd42, %rd2, %rd41;
	ld.global.f64 	%fd37, [%rd42];
	mad.lo.s32 	%r30, %r38, %r18, %r1;
	mul.wide.s32 	%rd43, %r30, 8;
	add.s64 	%rd44, %rd2, %rd43;
	ld.global.f64 	%fd38, [%rd44];
	add.f64 	%fd39, %fd37, %fd38;
	add.s64 	%rd45, %rd1, %rd41;
	st.global.f64 	[%rd45], %fd39;
	ld.global.f64 	%fd40, [%rd42+8];
	mul.wide.u32 	%rd46, %r18, 8;
	add.s64 	%rd47, %rd44, %rd46;
	ld.global.f64 	%fd41, [%rd47];
	add.f64 	%fd42, %fd40, %fd41;
	st.global.f64 	[%rd45+8], %fd42;
	add.s32 	%r38, %r38, 2;
$L__BB0_13:
	and.b32  	%r31, %r18, 1;
	setp.eq.b32 	%p10, %r31, 1;
	not.pred 	%p11, %p10;
	@%p11 bra 	$L__BB0_15;
	add.s32 	%r32, %r38, %r2;
	mul.wide.s32 	%rd48, %r32, 8;
	add.s64 	%rd49, %rd2, %rd48;
	ld.global.f64 	%fd43, [%rd49];
	mad.lo.s32 	%r33, %r38, %r18, %r1;
	mul.wide.s32 	%rd50, %r33, 8;
	add.s64 	%rd51, %rd2, %rd50;
	ld.global.f64 	%fd44, [%rd51];
	add.f64 	%fd45, %fd43, %fd44;
	add.s64 	%rd52, %rd1, %rd48;
	st.global.f64 	[%rd52], %fd45;
$L__BB0_15:
	ret;

}
	// .globl	_Z12kernel_dhgenPiS_PdS0_S0_iii
.visible .entry _Z12kernel_dhgenPiS_PdS0_S0_iii(
	.param .u64 .ptr .align 1 _Z12kernel_dhgenPiS_PdS0_S0_iii_param_0,
	.param .u64 .ptr .align 1 _Z12kernel_dhgenPiS_PdS0_S0_iii_param_1,
	.param .u64 .ptr .align 1 _Z12kernel_dhgenPiS_PdS0_S0_iii_param_2,
	.param .u64 .ptr .align 1 _Z12kernel_dhgenPiS_PdS0_S0_iii_param_3,
	.param .u64 .ptr .align 1 _Z12kernel_dhgenPiS_PdS0_S0_iii_param_4,
	.param .u32 _Z12kernel_dhgenPiS_PdS0_S0_iii_param_5,
	.param .u32 _Z12kernel_dhgenPiS_PdS0_S0_iii_param_6,
	.param .u32 _Z12kernel_dhgenPiS_PdS0_S0_iii_param_7
)
{
	.reg .pred 	%p<16>;
	.reg .b32 	%r<166>;
	.reg .b64 	%rd<85>;
	.reg .b64 	%fd<47>;

	ld.param.u64 	%rd12, [_Z12kernel_dhgenPiS_PdS0_S0_iii_param_0];
	ld.param.u64 	%rd13, [_Z12kernel_dhgenPiS_PdS0_S0_iii_param_1];
	ld.param.u64 	%rd15, [_Z12kernel_dhgenPiS_PdS0_S0_iii_param_2];
	ld.param.u64 	%rd16, [_Z12kernel_dhgenPiS_PdS0_S0_iii_param_3];
	ld.param.u64 	%rd14, [_Z12kernel_dhgenPiS_PdS0_S0_iii_param_4];
	ld.param.u32 	%r88, [_Z12kernel_dhgenPiS_PdS0_S0_iii_param_5];
	ld.param.u32 	%r89, [_Z12kernel_dhgenPiS_PdS0_S0_iii_param_6];
	ld.param.u32 	%r90, [_Z12kernel_dhgenPiS_PdS0_S0_iii_param_7];
	cvta.to.global.u64 	%rd1, %rd15;
	cvta.to.global.u64 	%rd2, %rd16;
	cvta.to.global.u64 	%rd3, %rd12;
	mov.u32 	%r91, %ctaid.x;
	mov.u32 	%r92, %ntid.x;
	mov.u32 	%r93, %tid.x;
	mad.lo.s32 	%r1, %r91, %r92, %r93;
	setp.ge.s32 	%p1, %r1, %r88;
	@%p1 bra 	$L__BB1_24;
	mul.wide.s32 	%rd17, %r1, 4;
	add.s64 	%rd4, %rd3, %rd17;
	ld.global.u32 	%r143, [%rd4];
	setp.lt.s32 	%p2, %r143, 1;
	@%p2 bra 	$L__BB1_24;
	cvta.to.global.u64 	%rd18, %rd13;
	add.s64 	%rd5, %rd18, %rd17;
	min.s32 	%r94, %r88, %r90;
	setp.lt.s32 	%p3, %r94, 1;
	@%p3 bra 	$L__BB1_24;
	and.b32  	%r3, %r90, 7;
	add.s32 	%r4, %r3, -1;
	and.b32  	%r5, %r90, 3;
	and.b32  	%r6, %r90, 2147483640;
	and.b32  	%r7, %r90, 1;
	neg.s32 	%r8, %r6;
	shl.b32 	%r9, %r90, 3;
	mul.lo.s32 	%r96, %r90, %r90;
	mul.lo.s32 	%r97, %r90, %r96;
	shl.b32 	%r10, %r97, 3;
	shl.b32 	%r11, %r90, 1;
	mul.lo.s32 	%r12, %r90, 3;
	shl.b32 	%r13, %r90, 2;
	mul.lo.s32 	%r14, %r90, 5;
	mul.lo.s32 	%r15, %r90, 6;
	mul.lo.s32 	%r16, %r90, 7;
	mul.wide.u32 	%rd6, %r9, 8;
	cvta.to.global.u64 	%rd7, %rd14;
	mov.b32 	%r137, 0;
$L__BB1_4:
	mov.b32 	%r140, 0;
	mov.u32 	%r141, %r140;
	mov.u32 	%r142, %r140;
$L__BB1_5:
	ld.param.u64 	%rd83, [_Z12kernel_dhgenPiS_PdS0_S0_iii_param_0];
	cvta.to.global.u64 	%rd20, %rd83;
	mul.wide.u32 	%rd21, %r140, 4;
	add.s64 	%rd8, %rd20, %rd21;
	ld.global.u32 	%r99, [%rd8];
	setp.lt.s32 	%p4, %r99, 1;
	@%p4 bra 	$L__BB1_22;
	mov.b32 	%r145, 0;
$L__BB1_7:
	add.s32 	%r30, %r145, %r142;
	add.s32 	%r102, %r145, %r141;
	mad.lo.s32 	%r103, %r102, %r89, %r137;
	mul.wide.s32 	%rd22, %r103, 8;
	add.s64 	%rd23, %rd7, %rd22;
	ld.global.f64 	%fd1, [%rd23];
	mov.b32 	%r146, 0;
$L__BB1_8:
	setp.lt.u32 	%p5, %r90, 8;
	mov.b32 	%r164, 0;
	@%p5 bra 	$L__BB1_11;
	add.s32 	%r161, %r90, %r146;
	mad.lo.s32 	%r105, %r90, %r161, %r30;
	mad.lo.s32 	%r160, %r90, %r105, %r137;
	add.s32 	%r159, %r11, %r146;
	mad.lo.s32 	%r106, %r90, %r159, %r30;
	mad.lo.s32 	%r158, %r90, %r106, %r137;
	add.s32 	%r157, %r12, %r146;
	mad.lo.s32 	%r107, %r90, %r157, %r30;
	mad.lo.s32 	%r156, %r90, %r107, %r137;
	add.s32 	%r155, %r13, %r146;
	mad.lo.s32 	%r108, %r90, %r155, %r30;
	mad.lo.s32 	%r154, %r90, %r108, %r137;
	add.s32 	%r153, %r14, %r146;
	mad.lo.s32 	%r109, %r90, %r153, %r30;
	mad.lo.s32 	%r152, %r90, %r109, %r137;
	add.s32 	%r151, %r15, %r146;
	mad.lo.s32 	%r110, %r90, %r151, %r30;
	mad.lo.s32 	%r150, %r90, %r110, %r137;
	add.s32 	%r149, %r16, %r146;
	mad.lo.s32 	%r111, %r90, %r149, %r30;
	mad.lo.s32 	%r148, %r90, %r111, %r137;
	mad.lo.s32 	%r112, %r90, %r146, %r30;
	mad.lo.s32 	%r147, %r90, %r112, %r137;
	mul.wide.u32 	%rd24, %r146, 8;
	add.s64 	%rd84, %rd2, %rd24;
	mov.u32 	%r162, %r8;
$L__BB1_10:
	.pragma "nounroll";
	ld.global.f64 	%fd2, [%rd84];
	mul.f64 	%fd3, %fd1, %fd2;
	fma.rn.f64 	%fd4, %fd1, %fd2, %fd3;
	mul.wide.s32 	%rd25, %r147, 8;
	add.s64 	%rd26, %rd1, %rd25;
	st.global.f64 	[%rd26], %fd4;
	mul.wide.u32 	%rd27, %r161, 8;
	add.s64 	%rd28, %rd2, %rd27;
	ld.global.f64 	%fd5, [%rd28];
	mul.f64 	%fd6, %fd1, %fd5;
	fma.rn.f64 	%fd7, %fd1, %fd5, %fd6;
	mul.wide.s32 	%rd29, %r160, 8;
	add.s64 	%rd30, %rd1, %rd29;
	st.global.f64 	[%rd30], %fd7;
	mul.wide.u32 	%rd31, %r159, 8;
	add.s64 	%rd32, %rd2, %rd31;
	ld.global.f64 	%fd8, [%rd32];
	mul.f64 	%fd9, %fd1, %fd8;
	fma.rn.f64 	%fd10, %fd1, %fd8, %fd9;
	mul.wide.s32 	%rd33, %r158, 8;
	add.s64 	%rd34, %rd1, %rd33;
	st.global.f64 	[%rd34], %fd10;
	mul.wide.u32 	%rd35, %r157, 8;
	add.s64 	%rd36, %rd2, %rd35;
	ld.global.f64 	%fd11, [%rd36];
	mul.f64 	%fd12, %fd1, %fd11;
	fma.rn.f64 	%fd13, %fd1, %fd11, %fd12;
	mul.wide.s32 	%rd37, %r156, 8;
	add.s64 	%rd38, %rd1, %rd37;
	st.global.f64 	[%rd38], %fd13;
	mul.wide.u32 	%rd39, %r155, 8;
	add.s64 	%rd40, %rd2, %rd39;
	ld.global.f64 	%fd14, [%rd40];
	mul.f64 	%fd15, %fd1, %fd14;
	fma.rn.f64 	%fd16, %fd1, %fd14, %fd15;
	mul.wide.s32 	%rd41, %r154, 8;
	add.s64 	%rd42, %rd1, %rd41;
	st.global.f64 	[%rd42], %fd16;
	mul.wide.u32 	%rd43, %r153, 8;
	add.s64 	%rd44, %rd2, %rd43;
	ld.global.f64 	%fd17, [%rd44];
	mul.f64 	%fd18, %fd1, %fd17;
	fma.rn.f64 	%fd19, %fd1, %fd17, %fd18;
	mul.wide.s32 	%rd45, %r152, 8;
	add.s64 	%rd46, %rd1, %rd45;
	st.global.f64 	[%rd46], %fd19;
	mul.wide.u32 	%rd47, %r151, 8;
	add.s64 	%rd48, %rd2, %rd47;
	ld.global.f64 	%fd20, [%rd48];
	mul.f64 	%fd21, %fd1, %fd20;
	fma.rn.f64 	%fd22, %fd1, %fd20, %fd21;
	mul.wide.s32 	%rd49, %r150, 8;
	add.s64 	%rd50, %rd1, %rd49;
	st.global.f64 	[%rd50], %fd22;
	mul.wide.u32 	%rd51, %r149, 8;
	add.s64 	%rd52, %rd2, %rd51;
	ld.global.f64 	%fd23, [%rd52];
	mul.f64 	%fd24, %fd1, %fd23;
	fma.rn.f64 	%fd25, %fd1, %fd23, %fd24;
	mul.wide.s32 	%rd53, %r148, 8;
	add.s64 	%rd54, %rd1, %rd53;
	st.global.f64 	[%rd54], %fd25;
	add.s32 	%r162, %r162, 8;
	add.s32 	%r161, %r161, %r9;
	add.s32 	%r160, %r160, %r10;
	add.s32 	%r159, %r159, %r9;
	add.s32 	%r158, %r158, %r10;
	add.s32 	%r157, %r157, %r9;
	add.s32 	%r156, %r156, %r10;
	add.s32 	%r155, %r155, %r9;
	add.s32 	%r154, %r154, %r10;
	add.s32 	%r153, %r153, %r9;
	add.s32 	%r152, %r152, %r10;
	add.s32 	%r151, %r151, %r9;
	add.s32 	%r150, %r150, %r10;
	add.s32 	%r149, %r149, %r9;
	add.s32 	%r148, %r148, %r10;
	add.s32 	%r147, %r147, %r10;
	add.s64 	%rd84, %rd84, %rd6;
	setp.ne.s32 	%p6, %r162, 0;
	mov.u32 	%r164, %r6;
	@%p6 bra 	$L__BB1_10;
$L__BB1_11:
	setp.eq.s32 	%p7, %r3, 0;
	@%p7 bra 	$L__BB1_19;
	setp.lt.u32 	%p8, %r4, 3;
	@%p8 bra 	$L__BB1_14;
	mad.lo.s32 	%r113, %r164, %r90, %r146;
	mul.wide.u32 	%rd55, %r113, 8;
	add.s64 	%rd56, %rd2, %rd55;
	ld.global.f64 	%fd26, [%rd56];
	mul.f64 	%fd27, %fd1, %fd26;
	fma.rn.f64 	%fd28, %fd1, %fd26, %fd27;
	mad.lo.s32 	%r114, %r113, %r90, %r30;
	mad.lo.s32 	%r115, %r114, %r90, %r137;
	mul.wide.s32 	%rd57, %r115, 8;
	add.s64 	%rd58, %rd1, %rd57;
	st.global.f64 	[%rd58], %fd28;
	add.s32 	%r116, %r113, %r90;
	mul.wide.u32 	%rd59, %r116, 8;
	add.s64 	%rd60, %rd2, %rd59;
	ld.global.f64 	%fd29, [%rd60];
	mul.f64 	%fd30, %fd1, %fd29;
	fma.rn.f64 	%fd31, %fd1, %fd29, %fd30;
	mad.lo.s32 	%r117, %r116, %r90, %r30;
	mad.lo.s32 	%r118, %r117, %r90, %r137;
	mul.wide.s32 	%rd61, %r118, 8;
	add.s64 	%rd62, %rd1, %rd61;
	st.global.f64 	[%rd62], %fd31;
	add.s32 	%r119, %r116, %r90;
	mul.wide.u32 	%rd63, %r119, 8;
	add.s64 	%rd64, %rd2, %rd63;
	ld.global.f64 	%fd32, [%rd64];
	mul.f64 	%fd33, %fd1, %fd32;
	fma.rn.f64 	%fd34, %fd1, %fd32, %fd33;
	mad.lo.s32 	%r120, %r119, %r90, %r30;
	mad.lo.s32 	%r121, %r120, %r90, %r137;
	mul.wide.s32 	%rd65, %r121, 8;
	add.s64 	%rd66, %rd1, %rd65;
	st.global.f64 	[%rd66], %fd34;
	add.s32 	%r122, %r119, %r90;
	mul.wide.u32 	%rd67, %r122, 8;
	add.s64 	%rd68, %rd2, %rd67;
	ld.global.f64 	%fd35, [%rd68];
	mul.f64 	%fd36, %fd1, %fd35;
	fma.rn.f64 	%fd37, %fd1, %fd35, %fd36;
	mad.lo.s32 	%r123, %r122, %r90, %r30;
	mad.lo.s32 	%r124, %r123, %r90, %r137;
	mul.wide.s32 	%rd69, %r124, 8;
	add.s64 	%rd70, %rd1, %rd69;
	st.global.f64 	[%rd70], %fd37;
	add.s32 	%r164, %r164, 4;
$L__BB1_14:
	setp.eq.s32 	%p9, %r5, 0;
	@%p9 bra 	$L__BB1_19;
	setp.eq.s32 	%p10, %r5, 1;
	@%p10 bra 	$L__BB1_17;
	mad.lo.s32 	%r125, %r164, %r90, %r146;
	mul.wide.u32 	%rd71, %r125, 8;
	add.s64 	%rd72, %rd2, %rd71;
	ld.global.f64 	%fd38, [%rd72];
	mul.f64 	%fd39, %fd1, %fd38;
	fma.rn.f64 	%fd40, %fd1, %fd38, %fd39;
	mad.lo.s32 	%r126, %r125, %r90, %r30;
	mad.lo.s32 	%r127, %r126, %r90, %r137;
	mul.wide.s32 	%rd73, %r127, 8;
	add.s64 	%rd74, %rd1, %rd73;
	st.global.f64 	[%rd74], %fd40;
	add.s32 	%r128, %r125, %r90;
	mul.wide.u32 	%rd75, %r128, 8;
	add.s64 	%rd76, %rd2, %rd75;
	ld.global.f64 	%fd41, [%rd76];
	mul.f64 	%fd42, %fd1, %fd41;
	fma.rn.f64 	%fd43, %fd1, %fd41, %fd42;
	mad.lo.s32 	%r129, %r128, %r90, %r30;
	mad.lo.s32 	%r130, %r129, %r90, %r137;
	mul.wide.s32 	%rd77, %r130, 8;
	add.s64 	%rd78, %rd1, %rd77;
	st.global.f64 	[%rd78], %fd43;
	add.s32 	%r164, %r164, 2;
$L__BB1_17:
	setp.eq.s32 	%p11, %r7, 0;
	@%p11 bra 	$L__BB1_19;
	mad.lo.s32 	%r131, %r164, %r90, %r146;
	mul.wide.u32 	%rd79, %r131, 8;
	add.s64 	%rd80, %rd2, %rd79;
	ld.global.f64 	%fd44, [%rd80];
	mul.f64 	%fd45, %fd1, %fd44;
	fma.rn.f64 	%fd46, %fd1, %fd44, %fd45;
	mad.lo.s32 	%r132, %r131, %r90, %r30;
	mad.lo.s32 	%r133, %r132, %r90, %r137;
	mul.wide.s32 	%rd81, %r133, 8;
	add.s64 	%rd82, %rd1, %rd81;
	st.global.f64 	[%rd82], %fd46;
$L__BB1_19:
	add.s32 	%r146, %r146, 1;
	setp.ne.s32 	%p12, %r146, %r90;
	@%p12 bra 	$L__BB1_8;
	add.s32 	%r145, %r145, 1;
	ld.global.u32 	%r134, [%rd8];
	setp.lt.s32 	%p13, %r145, %r134;
	@%p13 bra 	$L__BB1_7;
	ld.global.u32 	%r143, [%rd4];
$L__BB1_22:
	ld.global.u32 	%r135, [%rd5];
	add.s32 	%r142, %r135, %r142;
	add.s32 	%r141, %r143, %r141;
	add.s32 	%r140, %r140, 1;
	setp.eq.s32 	%p14, %r140, %r88;
	@%p14 bra 	$L__BB1_23;
	bra.uni 	$L__BB1_5;
$L__BB1_23:
	add.s32 	%r137, %r137, 1;
	setp.lt.s32 	%p15, %r137, %r143;
	@%p15 bra 	$L__BB1_4;
$L__BB1_24:
	ret;

}


// ===== COMPILED SASS (sm_100) =====

	.target	sm_100

	.elftype	@"ET_EXEC"


//--------------------- .note.nv.tkinfo           --------------------------
	.section	.note.nv.tkinfo,"",@"SHT_NOTE"
	.sectionflags	@"SHF_NOTE_NV_TKINFO"
	.tkinfo
        /*0018*/ 	.word	0x00000002
        /*0030*/ 	.string	""
        /*0030*/ 	.string	"ptxas"
        /*0030*/ 	.string	"Cuda compilation tools, release 13.0, V13.0.88"
        /*0030*/ 	.string	"Build cuda_13.0.r13.0/compiler.36424714_0"
        /*0030*/ 	.string	"-arch sm_100 -m 64 "



//--------------------- .note.nv.cuinfo           --------------------------
	.section	.note.nv.cuinfo,"",@"SHT_NOTE"
	.sectionflags	@"SHF_NOTE_NV_CUINFO"
        /*0018*/ 	.short	0x0002
        /*001a*/ 	.short	0x0064
        /*001c*/ 	.short	0x0082
	.zero		2


//--------------------- .nv.info                  --------------------------
	.section	.nv.info,"",@"SHT_CUDA_INFO"
	.align	4


	//----- nvinfo : EIATTR_REGCOUNT
	.align		4
        /*0000*/ 	.byte	0x04, 0x2f
        /*0002*/ 	.short	(.L_2 - .L_1)
	.align		4
.L_1:
        /*0004*/ 	.word	index@(_Z12kernel_aplusPdS_i)
        /*0008*/ 	.word	0x00000020


	//----- nvinfo : EIATTR_FRAME_SIZE
	.align		4
.L_2:
        /*000c*/ 	.byte	0x04, 0x11
        /*000e*/ 	.short	(.L_4 - .L_3)
	.align		4
.L_3:
        /*0010*/ 	.word	index@(_Z12kernel_aplusPdS_i)
        /*0014*/ 	.word	0x00000000


	//----- nvinfo : EIATTR_REGCOUNT
	.align		4
.L_4:
        /*0018*/ 	.byte	0x04, 0x2f
        /*001a*/ 	.short	(.L_6 - .L_5)
	.align		4
.L_5:
        /*001c*/ 	.word	index@(_Z12kernel_dhgenPiS_PdS0_S0_iii)
        /*0020*/ 	.word	0x00000030


	//----- nvinfo : EIATTR_FRAME_SIZE
	.align		4
.L_6:
        /*0024*/ 	.byte	0x04, 0x11
        /*0026*/ 	.short	(.L_8 - .L_7)
	.align		4
.L_7:
        /*0028*/ 	.word	index@(_Z12kernel_dhgenPiS_PdS0_S0_iii)
        /*002c*/ 	.word	0x00000000


	//----- nvinfo : EIATTR_MIN_STACK_SIZE
	.align		4
.L_8:
        /*0030*/ 	.byte	0x04, 0x12
        /*0032*/ 	.short	(.L_10 - .L_9)
	.align		4
.L_9:
        /*0034*/ 	.word	index@(_Z12kernel_dhgenPiS_PdS0_S0_iii)
        /*0038*/ 	.word	0x00000000


	//----- nvinfo : EIATTR_MIN_STACK_SIZE
	.align		4
.L_10:
        /*003c*/ 	.byte	0x04, 0x12
        /*003e*/ 	.short	(.L_12 - .L_11)
	.align		4
.L_11:
        /*0040*/ 	.word	index@(_Z12kernel_aplusPdS_i)
        /*0044*/ 	.word	0x00000000
.L_12:


//--------------------- .nv.compat                --------------------------
	.section	.nv.compat,"",@"SHT_CUDA_COMPAT_INFO"
	.align	4
        /*0000*/ 	.byte	0x02, 0x09, 0x00, 0x00, 0x02, 0x02, 0x01, 0x00, 0x02, 0x05, 0x05, 0x00, 0x03, 0x07, 0x01, 0x01
        /*0010*/ 	.byte	0x02, 0x03, 0x00, 0x00, 0x02, 0x06, 0x01, 0x00, 0x04, 0x0b, 0x08, 0x00, 0x01, 0x00, 0x00, 0x00
        /*0020*/ 	.byte	0x00, 0x00, 0x00, 0x00


//--------------------- .nv.info._Z12kernel_dhgenPiS_PdS0_S0_iii --------------------------
	.section	.nv.info._Z12kernel_dhgenPiS_PdS0_S0_iii,"",@"SHT_CUDA_INFO"
	.sectionflags	@""
	.align	4


	//----- nvinfo : EIATTR_CUDA_API_VERSION
	.align		4
        /*0000*/ 	.byte	0x04, 0x37
        /*0002*/ 	.short	(.L_14 - .L_13)
.L_13:
        /*0004*/ 	.word	0x00000082


	//----- nvinfo : EIATTR_KPARAM_INFO
	.align		4
.L_14:
        /*0008*/ 	.byte	0x04, 0x17
        /*000a*/ 	.short	(.L_16 - .L_15)
.L_15:
        /*000c*/ 	.word	0x00000000
        /*0010*/ 	.short	0x0007
        /*0012*/ 	.short	0x0030
        /*0014*/ 	.byte	0x00, 0xf0, 0x11, 0x00


	//----- nvinfo : EIATTR_KPARAM_INFO
	.align		4
.L_16:
        /*0018*/ 	.byte	0x04, 0x17
        /*001a*/ 	.short	(.L_18 - .L_17)
.L_17:
        /*001c*/ 	.word	0x00000000
        /*0020*/ 	.short	0x0006
        /*0022*/ 	.short	0x002c
        /*0024*/ 	.byte	0x00, 0xf0, 0x11, 0x00


	//----- nvinfo : EIATTR_KPARAM_INFO
	.align		4
.L_18:
        /*0028*/ 	.byte	0x04, 0x17
        /*002a*/ 	.short	(.L_20 - .L_19)
.L_19:
        /*002c*/ 	.word	0x00000000
        /*0030*/ 	.short	0x0005
        /*0032*/ 	.short	0x0028
        /*0034*/ 	.byte	0x00, 0xf0, 0x11, 0x00


	//----- nvinfo : EIATTR_KPARAM_INFO
	.align		4
.L_20:
        /*0038*/ 	.byte	0x04, 0x17
        /*003a*/ 	.short	(.L_22 - .L_21)
.L_21:
        /*003c*/ 	.word	0x00000000
        /*0040*/ 	.short	0x0004
        /*0042*/ 	.short	0x0020
        /*0044*/ 	.byte	0x00, 0xf5, 0x21, 0x00


	//----- nvinfo : EIATTR_KPARAM_INFO
	.align		4
.L_22:
        /*0048*/ 	.byte	0x04, 0x17
        /*004a*/ 	.short	(.L_24 - .L_23)
.L_23:
        /*004c*/ 	.word	0x00000000
        /*0050*/ 	.short	0x0003
        /*0052*/ 	.short	0x0018
        /*0054*/ 	.byte	0x00, 0xf5, 0x21, 0x00


	//----- nvinfo : EIATTR_KPARAM_INFO
	.align		4
.L_24:
        /*0058*/ 	.byte	0x04, 0x17
        /*005a*/ 	.short	(.L_26 - .L_25)
.L_25:
        /*005c*/ 	.word	0x00000000
        /*0060*/ 	.short	0x0002
        /*0062*/ 	.short	0x0010
        /*0064*/ 	.byte	0x00, 0xf5, 0x21, 0x00


	//----- nvinfo : EIATTR_KPARAM_INFO
	.align		4
.L_26:
        /*0068*/ 	.byte	0x04, 0x17
        /*006a*/ 	.short	(.L_28 - .L_27)
.L_27:
        /*006c*/ 	.word	0x00000000
        /*0070*/ 	.short	0x0001
        /*0072*/ 	.short	0x0008
        /*0074*/ 	.byte	0x00, 0xf5, 0x21, 0x00


	//----- nvinfo : EIATTR_KPARAM_INFO
	.align		4
.L_28:
        /*0078*/ 	.byte	0x04, 0x17
        /*007a*/ 	.short	(.L_30 - .L_29)
.L_29:
        /*007c*/ 	.word	0x00000000
        /*0080*/ 	.short	0x0000
        /*0082*/ 	.short	0x0000
        /*0084*/ 	.byte	0x00, 0xf5, 0x21, 0x00


	//----- nvinfo : EIATTR_SPARSE_MMA_MASK
	.align		4
.L_30:
        /*0088*/ 	.byte	0x03, 0x50
        /*008a*/ 	.short	0x0000


	//----- nvinfo : EIATTR_MAXREG_COUNT
	.align		4
        /*008c*/ 	.byte	0x03, 0x1b
        /*008e*/ 	.short	0x00ff


	//----- nvinfo : EIATTR_MERCURY_ISA_VERSION
	.align		4
        /*0090*/ 	.byte	0x03, 0x5f
        /*0092*/ 	.short	0x0101


	//----- nvinfo : EIATTR_VRC_CTA_INIT_COUNT
	.align		4
        /*0094*/ 	.byte	0x02, 0x4a
	.zero		1
	.zero		1


	//----- nvinfo : EIATTR_EXIT_INSTR_OFFSETS
	.align		4
        /*0098*/ 	.byte	0x04, 0x1c
        /*009a*/ 	.short	(.L_32 - .L_31)


	//   ....[0]....
.L_31:
        /*009c*/ 	.word	0x00000070


	//   ....[1]....
        /*00a0*/ 	.word	0x000000d0


	//   ....[2]....
        /*00a4*/ 	.word	0x00000120


	//   ....[3]....
        /*00a8*/ 	.word	0x00000fa0


	//----- nvinfo : EIATTR_CRS_STACK_SIZE
	.align		4
.L_32:
        /*00ac*/ 	.byte	0x04, 0x1e
        /*00ae*/ 	.short	(.L_34 - .L_33)
.L_33:
        /*00b0*/ 	.word	0x00000000


	//----- nvinfo : EIATTR_CBANK_PARAM_SIZE
	.align		4
.L_34:
        /*00b4*/ 	.byte	0x03, 0x19
        /*00b6*/ 	.short	0x0034


	//----- nvinfo : EIATTR_PARAM_CBANK
	.align		4
        /*00b8*/ 	.byte	0x04, 0x0a
        /*00ba*/ 	.short	(.L_36 - .L_35)
	.align		4
.L_35:
        /*00bc*/ 	.word	index@(.nv.constant0._Z12kernel_dhgenPiS_PdS0_S0_iii)
        /*00c0*/ 	.short	0x0380
        /*00c2*/ 	.short	0x0034


	//----- nvinfo : EIATTR_SW_WAR
	.align		4
.L_36:
        /*00c4*/ 	.byte	0x04, 0x36
        /*00c6*/ 	.short	(.L_38 - .L_37)
.L_37:
        /*00c8*/ 	.word	0x00000008
.L_38:


//--------------------- .nv.info._Z12kernel_aplusPdS_i --------------------------
	.section	.nv.info._Z12kernel_aplusPdS_i,"",@"SHT_CUDA_INFO"
	.sectionflags	@""
	.align	4


	//----- nvinfo : EIATTR_CUDA_API_VERSION
	.align		4
        /*0000*/ 	.byte	0x04, 0x37
        /*0002*/ 	.short	(.L_40 - .L_39)
.L_39:
        /*0004*/ 	.word	0x00000082


	//----- nvinfo : EIATTR_KPARAM_INFO
	.align		4
.L_40:
        /*0008*/ 	.byte	0x04, 0x17
        /*000a*/ 	.short	(.L_42 - .L_41)
.L_41:
        /*000c*/ 	.word	0x00000000
        /*0010*/ 	.short	0x0002
        /*0012*/ 	.short	0x0010
        /*0014*/ 	.byte	0x00, 0xf0, 0x11, 0x00


	//----- nvinfo : EIATTR_KPARAM_INFO
	.align		4
.L_42:
        /*0018*/ 	.byte	0x04, 0x17
        /*001a*/ 	.short	(.L_44 - .L_43)
.L_43:
        /*001c*/ 	.word	0x00000000
        /*0020*/ 	.short	0x0001
        /*0022*/ 	.short	0x0008
        /*0024*/ 	.byte	0x00, 0xf5, 0x21, 0x00


	//----- nvinfo : EIATTR_KPARAM_INFO
	.align		4
.L_44:
        /*0028*/ 	.byte	0x04, 0x17
        /*002a*/ 	.short	(.L_46 - .L_45)
.L_45:
        /*002c*/ 	.word	0x00000000
        /*0030*/ 	.short	0x0000
        /*0032*/ 	.short	0x0000
        /*0034*/ 	.byte	0x00, 0xf5, 0x21, 0x00


	//----- nvinfo : EIATTR_SPARSE_MMA_MASK
	.align		4
.L_46:
        /*0038*/ 	.byte	0x03, 0x50
        /*003a*/ 	.short	0x0000


	//----- nvinfo : EIATTR_MAXREG_COUNT
	.align		4
        /*003c*/ 	.byte	0x03, 0x1b
        /*003e*/ 	.short	0x00ff


	//----- nvinfo : EIATTR_EXTERNS
	.align		4
        /*0040*/ 	.byte	0x04, 0x0f
        /*0042*/ 	.short	(.L_48 - .L_47)


	//   ....[0]....
	.align		4
.L_47:
        /*0044*/ 	.word	index@(vprintf)


	//----- nvinfo : EIATTR_MERCURY_ISA_VERSION
	.align		4
.L_48:
        /*0048*/ 	.byte	0x03, 0x5f
        /*004a*/ 	.short	0x0101


	//----- nvinfo : EIATTR_VRC_CTA_INIT_COUNT
	.align		4
        /*004c*/ 	.byte	0x02, 0x4a
	.zero		1
	.zero		1


	//----- nvinfo : EIATTR_SYSCALL_OFFSETS
	.align		4
        /*0050*/ 	.byte	0x04, 0x46
        /*0052*/ 	.short	(.L_50 - .L_49)


	//   ....[0]....
.L_49:
        /*0054*/ 	.word	0x00000120


	//----- nvinfo : EIATTR_EXIT_INSTR_OFFSETS
	.align		4
.L_50:
        /*0058*/ 	.byte	0x04, 0x1c
        /*005a*/ 	.short	(.L_52 - .L_51)


	//   ....[0]....
.L_51:
        /*005c*/ 	.word	0x00000070


	//   ....[1]....
        /*0060*/ 	.word	0x00000160


	//   ....[2]....
        /*0064*/ 	.word	0x00000610


	//   ....[3]....
        /*0068*/ 	.word	0x00000880


	//   ....[4]....
        /*006c*/ 	.word	0x00000a40


	//   ....[5]....
        /*0070*/ 	.word	0x00000b40


	//----- nvinfo : EIATTR_CRS_STACK_SIZE
	.align		4
.L_52:
        /*0074*/ 	.byte	0x04, 0x1e
        /*0076*/ 	.short	(.L_54 - .L_53)
.L_53:
        /*0078*/ 	.word	0x00000000


	//----- nvinfo : EIATTR_CBANK_PARAM_SIZE
	.align		4
.L_54:
        /*007c*/ 	.byte	0x03, 0x19
        /*007e*/ 	.short	0x0014


	//----- nvinfo : EIATTR_PARAM_CBANK
	.align		4
        /*0080*/ 	.byte	0x04, 0x0a
        /*0082*/ 	.short	(.L_56 - .L_55)
	.align		4
.L_55:
        /*0084*/ 	.word	index@(.nv.constant0._Z12kernel_aplusPdS_i)
        /*0088*/ 	.short	0x0380
        /*008a*/ 	.short	0x0014


	//----- nvinfo : EIATTR_SW_WAR
	.align		4
.L_56:
        /*008c*/ 	.byte	0x04, 0x36
        /*008e*/ 	.short	(.L_58 - .L_57)
.L_57:
        /*0090*/ 	.word	0x00000008
.L_58:


//--------------------- .nv.callgraph             --------------------------
	.section	.nv.callgraph,"",@"SHT_CUDA_CALLGRAPH"
	.align	4
	.sectionentsize	8
	.align		4
        /*0000*/ 	.word	0x00000000
	.align		4
        /*0004*/ 	.word	0xffffffff
	.align		4
        /*0008*/ 	.word	index@(_Z12kernel_aplusPdS_i)
	.align		4
        /*000c*/ 	.word	index@(vprintf)
	.align		4
        /*0010*/ 	.word	0x00000000
	.align		4
        /*0014*/ 	.word	0xfffffffe
	.align		4
        /*0018*/ 	.word	0x00000000
	.align		4
        /*001c*/ 	.word	0xfffffffd
	.align		4
        /*0020*/ 	.word	0x00000000
	.align		4
        /*0024*/ 	.word	0xfffffffc


//--------------------- .nv.constant4             --------------------------
	.section	.nv.constant4,"a",@progbits
	.align	8
	.align		8
.nv.constant4:
        /*0000*/ 	.dword	$str
	.align		8
        /*0008*/ 	.dword	vprintf


//--------------------- .text._Z12kernel_dhgenPiS_PdS0_S0_iii --------------------------
	.section	.text._Z12kernel_dhgenPiS_PdS0_S0_iii,"ax",@progbits
	.align	128
        .global         _Z12kernel_dhgenPiS_PdS0_S0_iii
        .type           _Z12kernel_dhgenPiS_PdS0_S0_iii,@function
        .size           _Z12kernel_dhgenPiS_PdS0_S0_iii,(.L_x_18 - _Z12kernel_dhgenPiS_PdS0_S0_iii)
        .other          _Z12kernel_dhgenPiS_PdS0_S0_iii,@"STO_CUDA_ENTRY STV_DEFAULT"
_Z12kernel_dhgenPiS_PdS0_S0_iii:
.text._Z12kernel_dhgenPiS_PdS0_S0_iii:
[----:B------:R-:W-:Y:S01]  /*0000*/  LDC R1, c[0x0][0x37c] ;  /* 0x0000df00ff017b82 */ /* 0x000fe20000000800 */
[----:B------:R-:W0:Y:S07]  /*0010*/  S2R R0, SR_TID.X ;  /* 0x0000000000007919 */ /* 0x000e2e0000002100 */
[----:B------:R-:W0:Y:S01]  /*0020*/  S2UR UR4, SR_CTAID.X ;  /* 0x00000000000479c3 */ /* 0x000e220000002500 */
[----:B------:R-:W1:Y:S07]  /*0030*/  LDCU UR5, c[0x0][0x3a8] ;  /* 0x00007500ff0577ac */ /* 0x000e6e0008000800 */
[----:B------:R-:W0:Y:S02]  /*0040*/  LDC R3, c[0x0][0x360] ;  /* 0x0000d800ff037b82 */ /* 0x000e240000000800 */
[----:B0-----:R-:W-:-:S05]  /*0050*/  IMAD R3, R3, UR4, R0 ;  /* 0x0000000403037c24 */ /* 0x001fca000f8e0200 */
[----:B-1----:R-:W-:-:S13]  /*0060*/  ISETP.GE.AND P0, PT, R3, UR5, PT ;  /* 0x0000000503007c0c */ /* 0x002fda000bf06270 */
[----:B------:R-:W-:Y:S05]  /*0070*/  @P0 EXIT ;  /* 0x000000000000094d */ /* 0x000fea0003800000 */
[----:B------:R-:W0:Y:S01]  /*0080*/  LDC.64 R20, c[0x0][0x380] ;  /* 0x0000e000ff147b82 */ /* 0x000e220000000a00 */
[----:B------:R-:W1:Y:S01]  /*0090*/  LDCU.64 UR6, c[0x0][0x358] ;  /* 0x00006b00ff0677ac */ /* 0x000e620008000a00 */
[----:B0-----:R-:W-:-:S05]  /*00a0*/  IMAD.WIDE R20, R3, 0x4, R20 ;  /* 0x0000000403147825 */ /* 0x001fca00078e0214 */
[----:B-1----:R-:W2:Y:S02]  /*00b0*/  LDG.E R0, desc[UR6][R20.64] ;  /* 0x0000000614007981 */ /* 0x002ea4000c1e1900 */
[----:B--2---:R-:W-:-:S13]  /*00c0*/  ISETP.GE.AND P0, PT, R0, 0x1, PT ;  /* 0x000000010000780c */ /* 0x004fda0003f06270 */
[----:B------:R-:W-:Y:S05]  /*00d0*/  @!P0 EXIT ;  /* 0x000000000000894d */ /* 0x000fea0003800000 */
[----:B------:R-:W0:Y:S08]  /*00e0*/  LDC R5, c[0x0][0x3b0] ;  /* 0x0000ec00ff057b82 */ /* 0x000e300000000800 */
[----:B------:R-:W1:Y:S01]  /*00f0*/  LDC.64 R22, c[0x0][0x388] ;  /* 0x0000e200ff167b82 */ /* 0x000e620000000a00 */
[----:B0-----:R-:W-:-:S04]  /*0100*/  VIMNMX R2, PT, PT, R5, UR5, PT ;  /* 0x0000000505027c48 */ /* 0x001fc8000bfe0100 */
[----:B------:R-:W-:-:S13]  /*0110*/  ISETP.GE.AND P0, PT, R2, 0x1, PT ;  /* 0x000000010200780c */ /* 0x000fda0003f06270 */
[----:B-1----:R-:W-:Y:S05]  /*0120*/  @!P0 EXIT ;  /* 0x000000000000894d */ /* 0x002fea0003800000 */
[C---:B------:R-:W-:Y:S01]  /*0130*/  LOP3.LUT R2, R5.reuse, 0x7, RZ, 0xc0, !PT ;  /* 0x0000000705027812 */ /* 0x040fe200078ec0ff */
[----:B------:R-:W-:Y:S01]  /*0140*/  IMAD R4, R5, R5, RZ ;  /* 0x0000000505047224 */ /* 0x000fe200078e02ff */
[----:B------:R-:W-:Y:S01]  /*0150*/  MOV R10, R0 ;  /* 0x00000000000a7202 */ /* 0x000fe20000000f00 */
[----:B------:R-:W-:Y:S01]  /*0160*/  IMAD.WIDE R22, R3, 0x4, R22 ;  /* 0x0000000403167825 */ /* 0x000fe200078e0216 */
[----:B------:R-:W-:-:S03]  /*0170*/  IADD3 R2, PT, PT, R2, -0x1, RZ ;  /* 0xffffffff02027810 */ /* 0x000fc60007ffe0ff */
[----:B------:R-:W-:Y:S02]  /*0180*/  HFMA2 R3, -RZ, RZ, 0, 0 ;  /* 0x00000000ff037431 */ /* 0x000fe400000001ff */
[----:B------:R-:W-:Y:S01]  /*0190*/  IMAD R0, R4, R5, RZ ;  /* 0x0000000504007224 */ /* 0x000fe200078e02ff */
[----:B------:R-:W-:Y:S02]  /*01a0*/  ISETP.GE.U32.AND P0, PT, R2, 0x3, PT ;  /* 0x000000030200780c */ /* 0x000fe40003f06070 */
[----:B------:R-:W-:-:S11]  /*01b0*/  SHF.L.U32 R2, R5, 0x3, RZ ;  /* 0x0000000305027819 */ /* 0x000fd600000006ff */
.L_x_8:
[----:B------:R-:W-:Y:S02]  /*01c0*/  CS2R R4, SRZ ;  /* 0x0000000000047805 */ /* 0x000fe4000001ff00 */
[----:B01----:R-:W-:-:S07]  /*01d0*/  MOV R6, RZ ;  /* 0x000000ff00067202 */ /* 0x003fce0000000f00 */
.L_x_7:
[----:B0-----:R-:W0:Y:S02]  /*01e0*/  LDC.64 R8, c[0x0][0x380] ;  /* 0x0000e000ff087b82 */ /* 0x001e240000000a00 */
[----:B0-----:R-:W-:-:S06]  /*01f0*/  IMAD.WIDE.U32 R8, R4, 0x4, R8 ;  /* 0x0000000404087825 */ /* 0x001fcc00078e0008 */
[----:B------:R-:W2:Y:S02]  /*0200*/  LDG.E R8, desc[UR6][R8.64] ;  /* 0x0000000608087981 */ /* 0x000ea4000c1e1900 */
[----:B--2---:R-:W-:-:S13]  /*0210*/  ISETP.GE.AND P1, PT, R8, 0x1, PT ;  /* 0x000000010800780c */ /* 0x004fda0003f26270 */
[----:B-1----:R-:W-:Y:S05]  /*0220*/  @!P1 BRA `(.L_x_0) ;  /* 0x0000000c00349947 */ /* 0x002fea0003800000 */
[----:B------:R-:W-:-:S07]  /*0230*/  MOV R7, RZ ;  /* 0x000000ff00077202 */ /* 0x000fce0000000f00 */
.L_x_6:
[----:B0----5:R-:W0:Y:S01]  /*0240*/  LDC.64 R24, c[0x0][0x3a0] ;  /* 0x0000e800ff187b82 */ /* 0x021e220000000a00 */
[----:B-1----:R-:W1:Y:S01]  /*0250*/  LDCU UR4, c[0x0][0x3ac] ;  /* 0x00007580ff0477ac */ /* 0x002e620008000800 */
[----:B------:R-:W-:-:S05]  /*0260*/  IADD3 R8, PT, PT, R7, R5, RZ ;  /* 0x0000000507087210 */ /* 0x000fca0007ffe0ff */
[----:B-1----:R-:W-:-:S04]  /*0270*/  IMAD R9, R8, UR4, R3 ;  /* 0x0000000408097c24 */ /* 0x002fc8000f8e0203 */
[----:B0-----:R-:W-:-:S06]  /*0280*/  IMAD.WIDE R24, R9, 0x8, R24 ;  /* 0x0000000809187825 */ /* 0x001fcc00078e0218 */
[----:B------:R-:W5:Y:S01]  /*0290*/  LDG.E.64 R24, desc[UR6][R24.64] ;  /* 0x0000000618187981 */ /* 0x000f62000c1e1b00 */
[----:B--2---:R-:W-:-:S07]  /*02a0*/  HFMA2 R8, -RZ, RZ, 0, 0 ;  /* 0x00000000ff087431 */ /* 0x004fce00000001ff */
.L_x_5:
[----:B012---:R-:W0:Y:S01]  /*02b0*/  LDC R29, c[0x0][0x3b0] ;  /* 0x0000ec00ff1d7b82 */ /* 0x007e220000000800 */
[----:B------:R-:W-:Y:S02]  /*02c0*/  MOV R15, RZ ;  /* 0x000000ff000f7202 */ /* 0x000fe40000000f00 */
[----:B0-----:R-:W-:-:S13]  /*02d0*/  ISETP.GE.U32.AND P1, PT, R29, 0x8, PT ;  /* 0x000000081d00780c */ /* 0x001fda0003f26070 */
[----:B------:R-:W-:Y:S05]  /*02e0*/  @!P1 BRA `(.L_x_1) ;  /* 0x0000000400909947 */ /* 0x000fea0003800000 */
[----:B------:R-:W0:Y:S01]  /*02f0*/  LDCU UR4, c[0x0][0x3b0] ;  /* 0x00007600ff0477ac */ /* 0x000e220008000800 */
[----:B------:R-:W1:Y:S01]  /*0300*/  LDC.64 R26, c[0x0][0x398] ;  /* 0x0000e600ff1a7b82 */ /* 0x000e620000000a00 */
[----:B------:R-:W-:Y:S01]  /*0310*/  IADD3 R40, PT, PT, R7, R6, RZ ;  /* 0x0000000607287210 */ /* 0x000fe20007ffe0ff */
[C-C-:B------:R-:W-:Y:S01]  /*0320*/  IMAD R11, R29.reuse, 0x3, R8.reuse ;  /* 0x000000031d0b7824 */ /* 0x140fe200078e0208 */
[-C--:B------:R-:W-:Y:S01]  /*0330*/  IADD3 R42, PT, PT, R8, R29.reuse, RZ ;  /* 0x0000001d082a7210 */ /* 0x080fe20007ffe0ff */
[C-C-:B------:R-:W-:Y:S01]  /*0340*/  IMAD R15, R29.reuse, 0x5, R8.reuse ;  /* 0x000000051d0f7824 */ /* 0x140fe200078e0208 */
[CC--:B------:R-:W-:Y:S01]  /*0350*/  LEA R9, R29.reuse, R8.reuse, 0x1 ;  /* 0x000000081d097211 */ /* 0x0c0fe200078e08ff */
[C-C-:B------:R-:W-:Y:S01]  /*0360*/  IMAD R17, R29.reuse, 0x6, R8.reuse ;  /* 0x000000061d117824 */ /* 0x140fe200078e0208 */
[C---:B------:R-:W-:Y:S01]  /*0370*/  LEA R13, R29.reuse, R8, 0x2 ;  /* 0x000000081d0d7211 */ /* 0x040fe200078e10ff */
[----:B------:R-:W-:Y:S02]  /*0380*/  IMAD R19, R29, 0x7, R8 ;  /* 0x000000071d137824 */ /* 0x000fe400078e0208 */
[----:B------:R-:W-:-:S02]  /*0390*/  IMAD R18, R42, R29, R40 ;  /* 0x0000001d2a127224 */ /* 0x000fc400078e0228 */
[-CC-:B------:R-:W-:Y:S02]  /*03a0*/  IMAD R10, R9, R29.reuse, R40.reuse ;  /* 0x0000001d090a7224 */ /* 0x180fe400078e0228 */
[-CC-:B------:R-:W-:Y:S02]  /*03b0*/  IMAD R12, R11, R29.reuse, R40.reuse ;  /* 0x0000001d0b0c7224 */ /* 0x180fe400078e0228 */
[-CC-:B------:R-:W-:Y:S01]  /*03c0*/  IMAD R14, R13, R29.reuse, R40.reuse ;  /* 0x0000001d0d0e7224 */ /* 0x180fe200078e0228 */
[----:B0-----:R-:W-:Y:S01]  /*03d0*/  ULOP3.LUT UR4, UR4, 0x7ffffff8, URZ, 0xc0, !UPT ;  /* 0x7ffffff804047892 */ /* 0x001fe2000f8ec0ff */
[-CC-:B------:R-:W-:Y:S02]  /*03e0*/  IMAD R16, R15, R29.reuse, R40.reuse ;  /* 0x0000001d0f107224 */ /* 0x180fe400078e0228 */
[-CC-:B------:R-:W-:Y:S01]  /*03f0*/  IMAD R28, R17, R29.reuse, R40.reuse ;  /* 0x0000001d111c7224 */ /* 0x180fe200078e0228 */
[----:B------:R-:W-:Y:S01]  /*0400*/  UIADD3 UR4, UPT, UPT, -UR4, URZ, URZ ;  /* 0x000000ff04047290 */ /* 0x000fe2000fffe1ff */
[----:B------:R-:W-:-:S02]  /*0410*/  IMAD R30, R19, R29, R40 ;  /* 0x0000001d131e7224 */ /* 0x000fc400078e0228 */
[-C--:B------:R-:W-:Y:S02]  /*0420*/  IMAD R40, R8, R29.reuse, R40 ;  /* 0x0000001d08287224 */ /* 0x080fe400078e0228 */
[-CC-:B------:R-:W-:Y:S02]  /*0430*/  IMAD R41, R10, R29.reuse, R3.reuse ;  /* 0x0000001d0a297224 */ /* 0x180fe400078e0203 */
[-CC-:B------:R-:W-:Y:S02]  /*0440*/  IMAD R43, R12, R29.reuse, R3.reuse ;  /* 0x0000001d0c2b7224 */ /* 0x180fe400078e0203 */
[-CC-:B------:R-:W-:Y:S02]  /*0450*/  IMAD R45, R14, R29.reuse, R3.reuse ;  /* 0x0000001d0e2d7224 */ /* 0x180fe400078e0203 */
[-CC-:B------:R-:W-:Y:S02]  /*0460*/  IMAD R18, R18, R29.reuse, R3.reuse ;  /* 0x0000001d12127224 */ /* 0x180fe400078e0203 */
[-CC-:B------:R-:W-:Y:S01]  /*0470*/  IMAD R10, R16, R29.reuse, R3.reuse ;  /* 0x0000001d100a7224 */ /* 0x180fe200078e0203 */
[----:B------:R-:W-:Y:S01]  /*0480*/  MOV R16, UR4 ;  /* 0x0000000400107c02 */ /* 0x000fe20008000f00 */
[----:B------:R-:W-:-:S02]  /*0490*/  IMAD R12, R28, R29, R3 ;  /* 0x0000001d1c0c7224 */ /* 0x000fc400078e0203 */
[-CC-:B------:R-:W-:Y:S02]  /*04a0*/  IMAD R14, R30, R29.reuse, R3.reuse ;  /* 0x0000001d1e0e7224 */ /* 0x180fe400078e0203 */
[----:B------:R-:W-:Y:S02]  /*04b0*/  IMAD R40, R40, R29, R3 ;  /* 0x0000001d28287224 */ /* 0x000fe400078e0203 */
[----:B-1----:R-:W-:-:S07]  /*04c0*/  IMAD.WIDE.U32 R28, R8, 0x8, R26 ;  /* 0x00000008081c7825 */ /* 0x002fce00078e001a */
.L_x_2:
[----:B0-----:R-:W2:Y:S01]  /*04d0*/  LDG.E.64 R34, desc[UR6][R28.64] ;  /* 0x000000061c227981 */ /* 0x001ea2000c1e1b00 */
[----:B------:R-:W0:Y:S02]  /*04e0*/  LDC.64 R30, c[0x0][0x390] ;  /* 0x0000e400ff1e7b82 */ /* 0x000e240000000a00 */
[----:B0-----:R-:W-:Y:S01]  /*04f0*/  IMAD.WIDE R36, R40, 0x8, R30 ;  /* 0x0000000828247825 */ /* 0x001fe200078e021e */
[----:B--2--5:R-:W-:-:S08]  /*0500*/  DMUL R32, R24, R34 ;  /* 0x0000002218207228 */ /* 0x024fd00000000000 */
[----:B------:R-:W-:Y:S01]  /*0510*/  DFMA R32, R24, R34, R32 ;  /* 0x000000221820722b */ /* 0x000fe20000000020 */
[----:B------:R-:W-:-:S06]  /*0520*/  IMAD.WIDE.U32 R34, R42, 0x8, R26 ;  /* 0x000000082a227825 */ /* 0x000fcc00078e001a */
[----:B------:R0:W-:Y:S04]  /*0530*/  STG.E.64 desc[UR6][R36.64], R32 ;  /* 0x0000002024007986 */ /* 0x0001e8000c101b06 */
[----:B0-----:R-:W2:Y:S01]  /*0540*/  LDG.E.64 R32, desc[UR6][R34.64] ;  /* 0x0000000622207981 */ /* 0x001ea2000c1e1b00 */
[----:B------:R-:W-:Y:S01]  /*0550*/  IMAD.WIDE R36, R18, 0x8, R30 ;  /* 0x0000000812247825 */ /* 0x000fe200078e021e */
[----:B--2---:R-:W-:-:S08]  /*0560*/  DMUL R38, R24, R32 ;  /* 0x0000002018267228 */ /* 0x004fd00000000000 */
[----:B------:R-:W-:-:S07]  /*0570*/  DFMA R38, R24, R32, R38 ;  /* 0x000000201826722b */ /* 0x000fce0000000026 */
[----:B------:R0:W-:Y:S02]  /*0580*/  STG.E.64 desc[UR6][R36.64], R38 ;  /* 0x0000002624007986 */ /* 0x0001e4000c101b06 */
[----:B0-----:R-:W-:-:S05]  /*0590*/  IMAD.WIDE.U32 R36, R9, 0x8, R26 ;  /* 0x0000000809247825 */ /* 0x001fca00078e001a */
[----:B------:R-:W2:Y:S01]  /*05a0*/  LDG.E.64 R32, desc[UR6][R36.64] ;  /* 0x0000000624207981 */ /* 0x000ea2000c1e1b00 */
[----:B------:R-:W-:Y:S01]  /*05b0*/  IMAD.WIDE R38, R41, 0x8, R30 ;  /* 0x0000000829267825 */ /* 0x000fe200078e021e */
[----:B--2---:R-:W-:-:S08]  /*05c0*/  DMUL R34, R24, R32 ;  /* 0x0000002018227228 */ /* 0x004fd00000000000 */
[----:B------:R-:W-:-:S07]  /*05d0*/  DFMA R34, R24, R32, R34 ;  /* 0x000000201822722b */ /* 0x000fce0000000022 */
[----:B------:R0:W-:Y:S02]  /*05e0*/  STG.E.64 desc[UR6][R38.64], R34 ;  /* 0x0000002226007986 */ /* 0x0001e4000c101b06 */
[----:B0-----:R-:W-:-:S05]  /*05f0*/  IMAD.WIDE.U32 R38, R11, 0x8, R26 ;  /* 0x000000080b267825 */ /* 0x001fca00078e001a */
[----:B------:R-:W2:Y:S02]  /*0600*/  LDG.E.64 R34, desc[UR6][R38.64] ;  /* 0x0000000626227981 */ /* 0x000ea4000c1e1b00 */
[----:B--2---:R-:W-:-:S08]  /*0610*/  DMUL R32, R24, R34 ;  /* 0x0000002218207228 */ /* 0x004fd00000000000 */
[----:B------:R-:W-:Y:S01]  /*0620*/  DFMA R32, R24, R34, R32 ;  /* 0x000000221820722b */ /* 0x000fe20000000020 */
[----:B------:R-:W-:-:S06]  /*0630*/  IMAD.WIDE R34, R43, 0x8, R30 ;  /* 0x000000082b227825 */ /* 0x000fcc00078e021e */
[----:B------:R0:W-:Y:S02]  /*0640*/  STG.E.64 desc[UR6][R34.64], R32 ;  /* 0x0000002022007986 */ /* 0x0001e4000c101b06 */
[----:B0-----:R-:W-:-:S06]  /*0650*/  IMAD.WIDE.U32 R32, R13, 0x8, R26 ;  /* 0x000000080d207825 */ /* 0x001fcc00078e001a */
[----:B------:R-:W2:Y:S01]  /*0660*/  LDG.E.64 R32, desc[UR6][R32.64] ;  /* 0x0000000620207981 */ /* 0x000ea2000c1e1b00 */
[----:B------:R-:W-:-:S04]  /*0670*/  IMAD.WIDE R34, R45, 0x8, R30 ;  /* 0x000000082d227825 */ /* 0x000fc800078e021e */
[----:B------:R-:W-:Y:S01]  /*0680*/  IMAD.WIDE.U32 R38, R15, 0x8, R26 ;  /* 0x000000080f267825 */ /* 0x000fe200078e001a */
[----:B--2---:R-:W-:-:S08]  /*0690*/  DMUL R36, R24, R32 ;  /* 0x0000002018247228 */ /* 0x004fd00000000000 */
[----:B------:R-:W-:-:S07]  /*06a0*/  DFMA R36, R24, R32, R36 ;  /* 0x000000201824722b */ /* 0x000fce0000000024 */
[----:B------:R0:W-:Y:S04]  /*06b0*/  STG.E.64 desc[UR6][R34.64], R36 ;  /* 0x0000002422007986 */ /* 0x0001e8000c101b06 */
[----:B------:R-:W2:Y:S01]  /*06c0*/  LDG.E.64 R32, desc[UR6][R38.64] ;  /* 0x0000000626207981 */ /* 0x000ea2000c1e1b00 */
[----:B0-----:R-:W-:Y:S01]  /*06d0*/  IMAD.WIDE R36, R10, 0x8, R30 ;  /* 0x000000080a247825 */ /* 0x001fe200078e021e */
[----:B--2---:R-:W-:-:S08]  /*06e0*/  DMUL R38, R24, R32 ;  /* 0x0000002018267228 */ /* 0x004fd00000000000 */
[----:B------:R-:W-:Y:S01]  /*06f0*/  DFMA R38, R24, R32, R38 ;  /* 0x000000201826722b */ /* 0x000fe20000000026 */
[----:B------:R-:W-:-:S06]  /*0700*/  IMAD.WIDE.U32 R32, R17, 0x8, R26 ;  /* 0x0000000811207825 */ /* 0x000fcc00078e001a */
[----:B------:R0:W-:Y:S04]  /*0710*/  STG.E.64 desc[UR6][R36.64], R38 ;  /* 0x0000002624007986 */ /* 0x0001e8000c101b06 */
[----:B------:R-:W2:Y:S01]  /*0720*/  LDG.E.64 R34, desc[UR6][R32.64] ;  /* 0x0000000620227981 */ /* 0x000ea2000c1e1b00 */
[----:B0-----:R-:W-:Y:S01]  /*0730*/  IMAD.WIDE.U32 R36, R19, 0x8, R26 ;  /* 0x0000000813247825 */ /* 0x001fe200078e001a */
[----:B--2---:R-:W-:-:S08]  /*0740*/  DMUL R32, R24, R34 ;  /* 0x0000002218207228 */ /* 0x004fd00000000000 */
[----:B------:R-:W-:Y:S01]  /*0750*/  DFMA R32, R24, R34, R32 ;  /* 0x000000221820722b */ /* 0x000fe20000000020 */
[----:B------:R-:W-:-:S06]  /*0760*/  IMAD.WIDE R34, R12, 0x8, R30 ;  /* 0x000000080c227825 */ /* 0x000fcc00078e021e */
[----:B------:R0:W-:Y:S04]  /*0770*/  STG.E.64 desc[UR6][R34.64], R32 ;  /* 0x0000002022007986 */ /* 0x0001e8000c101b06 */
[----:B------:R-:W2:Y:S01]  /*0780*/  LDG.E.64 R36, desc[UR6][R36.64] ;  /* 0x0000000624247981 */ /* 0x000ea2000c1e1b00 */
[----:B------:R-:W-:Y:S01]  /*0790*/  IMAD.WIDE R30, R14, 0x8, R30 ;  /* 0x000000080e1e7825 */ /* 0x000fe200078e021e */
[----:B------:R-:W-:Y:S02]  /*07a0*/  IADD3 R16, PT, PT, R16, 0x8, RZ ;  /* 0x0000000810107810 */ /* 0x000fe40007ffe0ff */
[C---:B------:R-:W-:Y:S01]  /*07b0*/  IADD3 R42, PT, PT, R2.reuse, R42, RZ ;  /* 0x0000002a022a7210 */ /* 0x040fe20007ffe0ff */
[----:B------:R-:W-:Y:S01]  /*07c0*/  IMAD.WIDE.U32 R28, R2, 0x8, R28 ;  /* 0x00000008021c7825 */ /* 0x000fe200078e001c */
[----:B------:R-:W-:-:S02]  /*07d0*/  ISETP.NE.AND P1, PT, R16, RZ, PT ;  /* 0x000000ff1000720c */ /* 0x000fc40003f25270 */
[C---:B------:R-:W-:Y:S02]  /*07e0*/  IADD3 R9, PT, PT, R2.reuse, R9, RZ ;  /* 0x0000000902097210 */ /* 0x040fe40007ffe0ff */
[C---:B------:R-:W-:Y:S02]  /*07f0*/  IADD3 R11, PT, PT, R2.reuse, R11, RZ ;  /* 0x0000000b020b7210 */ /* 0x040fe40007ffe0ff */
[C---:B------:R-:W-:Y:S02]  /*0800*/  IADD3 R13, PT, PT, R2.reuse, R13, RZ ;  /* 0x0000000d020d7210 */ /* 0x040fe40007ffe0ff */
[C---:B------:R-:W-:Y:S02]  /*0810*/  IADD3 R15, PT, PT, R2.reuse, R15, RZ ;  /* 0x0000000f020f7210 */ /* 0x040fe40007ffe0ff */
[C---:B------:R-:W-:Y:S02]  /*0820*/  IADD3 R17, PT, PT, R2.reuse, R17, RZ ;  /* 0x0000001102117210 */ /* 0x040fe40007ffe0ff */
[----:B------:R-:W-:-:S02]  /*0830*/  IADD3 R19, PT, PT, R2, R19, RZ ;  /* 0x0000001302137210 */ /* 0x000fc40007ffe0ff */
[C---:B------:R-:W-:Y:S02]  /*0840*/  LEA R40, R0.reuse, R40, 0x3 ;  /* 0x0000002800287211 */ /* 0x040fe400078e18ff */
[C---:B------:R-:W-:Y:S02]  /*0850*/  LEA R18, R0.reuse, R18, 0x3 ;  /* 0x0000001200127211 */ /* 0x040fe400078e18ff */
[C---:B------:R-:W-:Y:S02]  /*0860*/  LEA R41, R0.reuse, R41, 0x3 ;  /* 0x0000002900297211 */ /* 0x040fe400078e18ff */
[C---:B------:R-:W-:Y:S02]  /*0870*/  LEA R43, R0.reuse, R43, 0x3 ;  /* 0x0000002b002b7211 */ /* 0x040fe400078e18ff */
[C---:B------:R-:W-:Y:S02]  /*0880*/  LEA R45, R0.reuse, R45, 0x3 ;  /* 0x0000002d002d7211 */ /* 0x040fe400078e18ff */
[----:B------:R-:W-:-:S02]  /*0890*/  LEA R10, R0, R10, 0x3 ;  /* 0x0000000a000a7211 */ /* 0x000fc400078e18ff */
[C---:B------:R-:W-:Y:S02]  /*08a0*/  LEA R12, R0.reuse, R12, 0x3 ;  /* 0x0000000c000c7211 */ /* 0x040fe400078e18ff */
[----:B------:R-:W-:Y:S01]  /*08b0*/  LEA R14, R0, R14, 0x3 ;  /* 0x0000000e000e7211 */ /* 0x000fe200078e18ff */
[----:B--2---:R-:W-:-:S08]  /*08c0*/  DMUL R38, R24, R36 ;  /* 0x0000002418267228 */ /* 0x004fd00000000000 */
[----:B------:R-:W-:-:S07]  /*08d0*/  DFMA R38, R24, R36, R38 ;  /* 0x000000241826722b */ /* 0x000fce0000000026 */
[----:B------:R0:W-:Y:S01]  /*08e0*/  STG.E.64 desc[UR6][R30.64], R38 ;  /* 0x000000261e007986 */ /* 0x0001e2000c101b06 */
[----:B------:R-:W-:Y:S05]  /*08f0*/  @P1 BRA `(.L_x_2) ;  /* 0xfffffff800f41947 */ /* 0x000fea000383ffff */
[----:B------:R-:W1:Y:S02]  /*0900*/  LDCU UR4, c[0x0][0x3b0] ;  /* 0x00007600ff0477ac */ /* 0x000e640008000800 */
[----:B-1----:R-:W-:-:S06]  /*0910*/  ULOP3.LUT UR4, UR4, 0x7ffffff8, URZ, 0xc0, !UPT ;  /* 0x7ffffff804047892 */ /* 0x002fcc000f8ec0ff */
[----:B------:R-:W-:-:S07]  /*0920*/  MOV R15, UR4 ;  /* 0x00000004000f7c02 */ /* 0x000fce0008000f00 */
.L_x_1:
[----:B------:R-:W1:Y:S08]  /*0930*/  LDC R16, c[0x0][0x3b0] ;  /* 0x0000ec00ff107b82 */ /* 0x000e700000000800 */
[----:B------:R-:W2:Y:S01]  /*0940*/  LDC R14, c[0x0][0x3b0] ;  /* 0x0000ec00ff0e7b82 */ /* 0x000ea20000000800 */
[----:B-1----:R-:W-:-:S04]  /*0950*/  LOP3.LUT R9, R16, 0x7, RZ, 0xc0, !PT ;  /* 0x0000000710097812 */ /* 0x002fc800078ec0ff */
[----:B------:R-:W-:-:S13]  /*0960*/  ISETP.NE.AND P1, PT, R9, RZ, PT ;  /* 0x000000ff0900720c */ /* 0x000fda0003f25270 */
[----:B--2---:R-:W-:Y:S05]  /*0970*/  @!P1 BRA `(.L_x_3) ;  /* 0x0000000400389947 */ /* 0x004fea0003800000 */
[----:B------:R-:W-:Y:S02]  /*0980*/  LOP3.LUT R16, R16, 0x3, RZ, 0xc0, !PT ;  /* 0x0000000310107812 */ /* 0x000fe400078ec0ff */
[----:B------:R-:W-:Y:S02]  /*0990*/  IADD3 R9, PT, PT, R7, R6, RZ ;  /* 0x0000000607097210 */ /* 0x000fe40007ffe0ff */
[----:B------:R-:W-:Y:S01]  /*09a0*/  ISETP.NE.AND P1, PT, R16, RZ, PT ;  /* 0x000000ff1000720c */ /* 0x000fe20003f25270 */
[----:B------:R-:W-:-:S12]  /*09b0*/  @!P0 BRA `(.L_x_4) ;  /* 0x00000000009c8947 */ /* 0x000fd80003800000 */
[----:B------:R-:W1:Y:S01]  /*09c0*/  LDC.64 R12, c[0x0][0x398] ;  /* 0x0000e600ff0c7b82 */ /* 0x000e620000000a00 */
[----:B------:R-:W-:-:S07]  /*09d0*/  IMAD R17, R15, R14, R8 ;  /* 0x0000000e0f117224 */ /* 0x000fce00078e0208 */
[----:B------:R-:W2:Y:S01]  /*09e0*/  LDC.64 R10, c[0x0][0x390] ;  /* 0x0000e400ff0a7b82 */ /* 0x000ea20000000a00 */
[----:B-1----:R-:W-:-:S05]  /*09f0*/  IMAD.WIDE.U32 R28, R17, 0x8, R12 ;  /* 0x00000008111c7825 */ /* 0x002fca00078e000c */
[----:B------:R-:W3:Y:S01]  /*0a00*/  LDG.E.64 R26, desc[UR6][R28.64] ;  /* 0x000000061c1a7981 */ /* 0x000ee2000c1e1b00 */
[CC--:B0-----:R-:W-:Y:S01]  /*0a10*/  IMAD R30, R17.reuse, R14.reuse, R9 ;  /* 0x0000000e111e7224 */ /* 0x0c1fe200078e0209 */
[----:B------:R-:W-:-:S03]  /*0a20*/  IADD3 R17, PT, PT, R17, R14, RZ ;  /* 0x0000000e11117210 */ /* 0x000fc60007ffe0ff */
[----:B------:R-:W-:Y:S02]  /*0a30*/  IMAD R33, R30, R14, R3 ;  /* 0x0000000e1e217224 */ /* 0x000fe400078e0203 */
[----:B------:R-:W-:-:S04]  /*0a40*/  IMAD.WIDE.U32 R34, R17, 0x8, R12 ;  /* 0x0000000811227825 */ /* 0x000fc800078e000c */
[----:B--2---:R-:W-:Y:S01]  /*0a50*/  IMAD.WIDE R32, R33, 0x8, R10 ;  /* 0x0000000821207825 */ /* 0x004fe200078e020a */
[----:B---3-5:R-:W-:-:S08]  /*0a60*/  DMUL R18, R24, R26 ;  /* 0x0000001a18127228 */ /* 0x028fd00000000000 */
[----:B------:R-:W-:-:S07]  /*0a70*/  DFMA R30, R24, R26, R18 ;  /* 0x0000001a181e722b */ /* 0x000fce0000000012 */
[----:B------:R0:W-:Y:S04]  /*0a80*/  STG.E.64 desc[UR6][R32.64], R30 ;  /* 0x0000001e20007986 */ /* 0x0001e8000c101b06 */
[----:B------:R-:W2:Y:S01]  /*0a90*/  LDG.E.64 R26, desc[UR6][R34.64] ;  /* 0x00000006221a7981 */ /* 0x000ea2000c1e1b00 */
[CC--:B------:R-:W-:Y:S01]  /*0aa0*/  IMAD R28, R17.reuse, R14.reuse, R9 ;  /* 0x0000000e111c7224 */ /* 0x0c0fe200078e0209 */
[----:B------:R-:W-:-:S03]  /*0ab0*/  IADD3 R17, PT, PT, R17, R14, RZ ;  /* 0x0000000e11117210 */ /* 0x000fc60007ffe0ff */
[----:B------:R-:W-:-:S04]  /*0ac0*/  IMAD R37, R28, R14, R3 ;  /* 0x0000000e1c257224 */ /* 0x000fc800078e0203 */
[----:B------:R-:W-:Y:S01]  /*0ad0*/  IMAD.WIDE R36, R37, 0x8, R10 ;  /* 0x0000000825247825 */ /* 0x000fe200078e020a */
[----:B--2---:R-:W-:-:S08]  /*0ae0*/  DMUL R18, R24, R26 ;  /* 0x0000001a18127228 */ /* 0x004fd00000000000 */
[----:B------:R-:W-:Y:S01]  /*0af0*/  DFMA R28, R24, R26, R18 ;  /* 0x0000001a181c722b */ /* 0x000fe20000000012 */
[----:B------:R-:W-:-:S06]  /*0b00*/  IMAD.WIDE.U32 R26, R17, 0x8, R12 ;  /* 0x00000008111a7825 */ /* 0x000fcc00078e000c */
[----:B------:R1:W-:Y:S04]  /*0b10*/  STG.E.64 desc[UR6][R36.64], R28 ;  /* 0x0000001c24007986 */ /* 0x0003e8000c101b06 */
[----:B------:R-:W2:Y:S01]  /*0b20*/  LDG.E.64 R26, desc[UR6][R26.64] ;  /* 0x000000061a1a7981 */ /* 0x000ea2000c1e1b00 */
[CC--:B0-----:R-:W-:Y:S01]  /*0b30*/  IMAD R30, R17.reuse, R14.reuse, R9 ;  /* 0x0000000e111e7224 */ /* 0x0c1fe200078e0209 */
[----:B------:R-:W-:-:S03]  /*0b40*/  IADD3 R17, PT, PT, R17, R14, RZ ;  /* 0x0000000e11117210 */ /* 0x000fc60007ffe0ff */
[----:B------:R-:W-:Y:S02]  /*0b50*/  IMAD R31, R30, R14, R3 ;  /* 0x0000000e1e1f7224 */ /* 0x000fe400078e0203 */
[----:B------:R-:W-:-:S04]  /*0b60*/  IMAD.WIDE.U32 R12, R17, 0x8, R12 ;  /* 0x00000008110c7825 */ /* 0x000fc800078e000c */
[----:B------:R-:W-:Y:S01]  /*0b70*/  IMAD.WIDE R30, R31, 0x8, R10 ;  /* 0x000000081f1e7825 */ /* 0x000fe200078e020a */
[----:B--2---:R-:W-:-:S08]  /*0b80*/  DMUL R18, R24, R26 ;  /* 0x0000001a18127228 */ /* 0x004fd00000000000 */
[----:B------:R-:W-:-:S07]  /*0b90*/  DFMA R18, R24, R26, R18 ;  /* 0x0000001a1812722b */ /* 0x000fce0000000012 */
[----:B------:R2:W-:Y:S04]  /*0ba0*/  STG.E.64 desc[UR6][R30.64], R18 ;  /* 0x000000121e007986 */ /* 0x0005e8000c101b06 */
[----:B------:R-:W1:Y:S01]  /*0bb0*/  LDG.E.64 R12, desc[UR6][R12.64] ;  /* 0x000000060c0c7981 */ /* 0x000e62000c1e1b00 */
[----:B------:R-:W-:Y:S01]  /*0bc0*/  IMAD R17, R17, R14, R9 ;  /* 0x0000000e11117224 */ /* 0x000fe200078e0209 */
[----:B------:R-:W-:-:S03]  /*0bd0*/  IADD3 R15, PT, PT, R15, 0x4, RZ ;  /* 0x000000040f0f7810 */ /* 0x000fc60007ffe0ff */
[----:B------:R-:W-:-:S04]  /*0be0*/  IMAD R17, R17, R14, R3 ;  /* 0x0000000e11117224 */ /* 0x000fc800078e0203 */
[----:B------:R-:W-:Y:S01]  /*0bf0*/  IMAD.WIDE R10, R17, 0x8, R10 ;  /* 0x00000008110a7825 */ /* 0x000fe200078e020a */
[----:B-1----:R-:W-:-:S08]  /*0c00*/  DMUL R28, R24, R12 ;  /* 0x0000000c181c7228 */ /* 0x002fd00000000000 */
[----:B------:R-:W-:-:S07]  /*0c10*/  DFMA R28, R24, R12, R28 ;  /* 0x0000000c181c722b */ /* 0x000fce000000001c */
[----:B------:R2:W-:Y:S04]  /*0c20*/  STG.E.64 desc[UR6][R10.64], R28 ;  /* 0x0000001c0a007986 */ /* 0x0005e8000c101b06 */
.L_x_4:
[----:B------:R-:W-:Y:S05]  /*0c30*/  @!P1 BRA `(.L_x_3) ;  /* 0x0000000000889947 */ /* 0x000fea0003800000 */
[----:B------:R-:W1:Y:S01]  /*0c40*/  LDC.64 R12, c[0x0][0x398] ;  /* 0x0000e600ff0c7b82 */ /* 0x000e620000000a00 */
[----:B------:R-:W-:-:S07]  /*0c50*/  ISETP.NE.AND P1, PT, R16, 0x1, PT ;  /* 0x000000011000780c */ /* 0x000fce0003f25270 */
[----:B--2---:R-:W2:Y:S06]  /*0c60*/  LDC.64 R10, c[0x0][0x390] ;  /* 0x0000e400ff0a7b82 */ /* 0x004eac0000000a00 */
[----:B------:R-:W-:-:S04]  /*0c70*/  @P1 IMAD R29, R15, R14, R8 ;  /* 0x0000000e0f1d1224 */ /* 0x000fc800078e0208 */
[----:B-1----:R-:W-:-:S05]  /*0c80*/  @P1 IMAD.WIDE.U32 R26, R29, 0x8, R12 ;  /* 0x000000081d1a1825 */ /* 0x002fca00078e000c */
[----:B------:R-:W3:Y:S01]  /*0c90*/  @P1 LDG.E.64 R16, desc[UR6][R26.64] ;  /* 0x000000061a101981 */ /* 0x000ee2000c1e1b00 */
[CC--:B------:R-:W-:Y:S01]  /*0ca0*/  @P1 IMAD R28, R29.reuse, R14.reuse, R9 ;  /* 0x0000000e1d1c1224 */ /* 0x0c0fe200078e0209 */
[----:B0-----:R-:W-:-:S03]  /*0cb0*/  @P1 IADD3 R31, PT, PT, R29, R14, RZ ;  /* 0x0000000e1d1f1210 */ /* 0x001fc60007ffe0ff */
[----:B------:R-:W-:-:S04]  /*0cc0*/  @P1 IMAD R29, R28, R14, R3 ;  /* 0x0000000e1c1d1224 */ /* 0x000fc800078e0203 */
[----:B--2---:R-:W-:Y:S01]  /*0cd0*/  @P1 IMAD.WIDE R28, R29, 0x8, R10 ;  /* 0x000000081d1c1825 */ /* 0x004fe200078e020a */
[----:B---3-5:R-:W-:-:S08]  /*0ce0*/  @P1 DMUL R18, R24, R16 ;  /* 0x0000001018121228 */ /* 0x028fd00000000000 */
[----:B------:R-:W-:Y:S01]  /*0cf0*/  @P1 DFMA R18, R24, R16, R18 ;  /* 0x000000101812122b */ /* 0x000fe20000000012 */
[C---:B------:R-:W-:Y:S02]  /*0d00*/  @P1 IMAD.WIDE.U32 R16, R31.reuse, 0x8, R12 ;  /* 0x000000081f101825 */ /* 0x040fe400078e000c */
[----:B------:R-:W0:Y:S04]  /*0d10*/  LDC.64 R12, c[0x0][0x398] ;  /* 0x0000e600ff0c7b82 */ /* 0x000e280000000a00 */
[----:B------:R1:W-:Y:S04]  /*0d20*/  @P1 STG.E.64 desc[UR6][R28.64], R18 ;  /* 0x000000121c001986 */ /* 0x0003e8000c101b06 */
[----:B------:R-:W2:Y:S01]  /*0d30*/  @P1 LDG.E.64 R16, desc[UR6][R16.64] ;  /* 0x0000000610101981 */ /* 0x000ea2000c1e1b00 */
[----:B------:R-:W-:Y:S01]  /*0d40*/  LOP3.LUT P2, RZ, R14, 0x1, RZ, 0xc0, !PT ;  /* 0x000000010eff7812 */ /* 0x000fe2000784c0ff */
[----:B------:R-:W-:Y:S01]  /*0d50*/  @P1 IMAD R31, R31, R14, R9 ;  /* 0x0000000e1f1f1224 */ /* 0x000fe200078e0209 */
[----:B------:R-:W-:-:S03]  /*0d60*/  @P1 IADD3 R15, PT, PT, R15, 0x2, RZ ;  /* 0x000000020f0f1810 */ /* 0x000fc60007ffe0ff */
[----:B------:R-:W-:-:S04]  /*0d70*/  @P1 IMAD R31, R31, R14, R3 ;  /* 0x0000000e1f1f1224 */ /* 0x000fc800078e0203 */
[----:B------:R-:W-:-:S04]  /*0d80*/  @P1 IMAD.WIDE R30, R31, 0x8, R10 ;  /* 0x000000081f1e1825 */ /* 0x000fc800078e020a */
[----:B------:R-:W-:-:S04]  /*0d90*/  @P2 IMAD R15, R15, R14, R8 ;  /* 0x0000000e0f0f2224 */ /* 0x000fc800078e0208 */
[----:B0-----:R-:W-:Y:S01]  /*0da0*/  @P2 IMAD.WIDE.U32 R12, R15, 0x8, R12 ;  /* 0x000000080f0c2825 */ /* 0x001fe200078e000c */
[----:B--2---:R-:W-:-:S08]  /*0db0*/  @P1 DMUL R26, R24, R16 ;  /* 0x00000010181a1228 */ /* 0x004fd00000000000 */
[----:B------:R-:W-:Y:S01]  /*0dc0*/  @P1 DFMA R26, R24, R16, R26 ;  /* 0x00000010181a122b */ /* 0x000fe2000000001a */
[----:B------:R-:W0:Y:S06]  /*0dd0*/  LDC.64 R16, c[0x0][0x390] ;  /* 0x0000e400ff107b82 */ /* 0x000e2c0000000a00 */
[----:B------:R1:W-:Y:S04]  /*0de0*/  @P1 STG.E.64 desc[UR6][R30.64], R26 ;  /* 0x0000001a1e001986 */ /* 0x0003e8000c101b06 */
[----:B------:R-:W2:Y:S01]  /*0df0*/  @P2 LDG.E.64 R12, desc[UR6][R12.64] ;  /* 0x000000060c0c2981 */ /* 0x000ea2000c1e1b00 */
[----:B------:R-:W-:-:S04]  /*0e00*/  @P2 IMAD R9, R15, R14, R9 ;  /* 0x0000000e0f092224 */ /* 0x000fc800078e0209 */
[----:B------:R-:W-:-:S04]  /*0e10*/  @P2 IMAD R9, R9, R14, R3 ;  /* 0x0000000e09092224 */ /* 0x000fc800078e0203 */
[----:B0-----:R-:W-:Y:S01]  /*0e20*/  @P2 IMAD.WIDE R16, R9, 0x8, R16 ;  /* 0x0000000809102825 */ /* 0x001fe200078e0210 */
[----:B--2---:R-:W-:-:S08]  /*0e30*/  @P2 DMUL R10, R24, R12 ;  /* 0x0000000c180a2228 */ /* 0x004fd00000000000 */
[----:B------:R-:W-:-:S07]  /*0e40*/  @P2 DFMA R10, R24, R12, R10 ;  /* 0x0000000c180a222b */ /* 0x000fce000000000a */
[----:B------:R1:W-:Y:S04]  /*0e50*/  @P2 STG.E.64 desc[UR6][R16.64], R10 ;  /* 0x0000000a10002986 */ /* 0x0003e8000c101b06 */
.L_x_3:
[----:B------:R-:W-:-:S04]  /*0e60*/  IADD3 R8, PT, PT, R8, 0x1, RZ ;  /* 0x0000000108087810 */ /* 0x000fc80007ffe0ff */
[----:B------:R-:W-:-:S13]  /*0e70*/  ISETP.NE.AND P1, PT, R8, R14, PT ;  /* 0x0000000e0800720c */ /* 0x000fda0003f25270 */
[----:B------:R-:W-:Y:S05]  /*0e80*/  @P1 BRA `(.L_x_5) ;  /* 0xfffffff400081947 */ /* 0x000fea000383ffff */
[----:B------:R-:W3:Y:S02]  /*0e90*/  LDC.64 R8, c[0x0][0x380] ;  /* 0x0000e000ff087b82 */ /* 0x000ee40000000a00 */
[----:B---3--:R-:W-:-:S06]  /*0ea0*/  IMAD.WIDE.U32 R8, R4, 0x4, R8 ;  /* 0x0000000404087825 */ /* 0x008fcc00078e0008 */
[----:B------:R-:W3:Y:S01]  /*0eb0*/  LDG.E R8, desc[UR6][R8.64] ;  /* 0x0000000608087981 */ /* 0x000ee2000c1e1900 */
[----:B------:R-:W-:-:S04]  /*0ec0*/  IADD3 R7, PT, PT, R7, 0x1, RZ ;  /* 0x0000000107077810 */ /* 0x000fc80007ffe0ff */
[----:B---3--:R-:W-:-:S13]  /*0ed0*/  ISETP.GE.AND P1, PT, R7, R8, PT ;  /* 0x000000080700720c */ /* 0x008fda0003f26270 */
[----:B------:R-:W-:Y:S05]  /*0ee0*/  @!P1 BRA `(.L_x_6) ;  /* 0xfffffff000d49947 */ /* 0x000fea000383ffff */
[----:B-12---:R1:W5:Y:S02]  /*0ef0*/  LDG.E R10, desc[UR6][R20.64] ;  /* 0x00000006140a7981 */ /* 0x006364000c1e1900 */
.L_x_0:
[----:B------:R-:W2:Y:S01]  /*0f00*/  LDG.E R7, desc[UR6][R22.64] ;  /* 0x0000000616077981 */ /* 0x000ea2000c1e1900 */
[----:B------:R-:W3:Y:S01]  /*0f10*/  LDCU UR4, c[0x0][0x3a8] ;  /* 0x00007500ff0477ac */ /* 0x000ee20008000800 */
[----:B------:R-:W-:Y:S02]  /*0f20*/  IADD3 R4, PT, PT, R4, 0x1, RZ ;  /* 0x0000000104047810 */ /* 0x000fe40007ffe0ff */
[----:B-----5:R-:W-:Y:S02]  /*0f30*/  IADD3 R5, PT, PT, R10, R5, RZ ;  /* 0x000000050a057210 */ /* 0x020fe40007ffe0ff */
[----:B---3--:R-:W-:Y:S02]  /*0f40*/  ISETP.NE.AND P1, PT, R4, UR4, PT ;  /* 0x0000000404007c0c */ /* 0x008fe4000bf25270 */
[----:B--2---:R-:W-:-:S11]  /*0f50*/  IADD3 R6, PT, PT, R7, R6, RZ ;  /* 0x0000000607067210 */ /* 0x004fd60007ffe0ff */
[----:B------:R-:W-:Y:S05]  /*0f60*/  @P1 BRA `(.L_x_7) ;  /* 0xfffffff0009c1947 */ /* 0x000fea000383ffff */
[----:B------:R-:W-:-:S04]  /*0f70*/  IADD3 R3, PT, PT, R3, 0x1, RZ ;  /* 0x0000000103037810 */ /* 0x000fc80007ffe0ff */
[----:B------:R-:W-:-:S13]  /*0f80*/  ISETP.GE.AND P1, PT, R3, R10, PT ;  /* 0x0000000a0300720c */ /* 0x000fda0003f26270 */
[----:B------:R-:W-:Y:S05]  /*0f90*/  @!P1 BRA `(.L_x_8) ;  /* 0xfffffff000889947 */ /* 0x000fea000383ffff */
[----:B------:R-:W-:Y:S05]  /*0fa0*/  EXIT ;  /* 0x000000000000794d */ /* 0x000fea0003800000 */
.L_x_9:
[----:B------:R-:W-:-:S00]  /*0fb0*/  BRA `(.L_x_9) ;  /* 0xfffffffc00fc7947 */ /* 0x000fc0000383ffff */
[----:B------:R-:W-:-:S00]  /*0fc0*/  NOP ;  /* 0x0000000000007918 */ /* 0x000fc00000000000 */
        /* <DEDUP_REMOVED lines=11> */
.L_x_18:


//--------------------- .text._Z12kernel_aplusPdS_i --------------------------
	.section	.text._Z12kernel_aplusPdS_i,"ax",@progbits
	.align	128
        .global         _Z12kernel_aplusPdS_i
        .type           _Z12kernel_aplusPdS_i,@function
        .size           _Z12kernel_aplusPdS_i,(.L_x_19 - _Z12kernel_aplusPdS_i)
        .other          _Z12kernel_aplusPdS_i,@"STO_CUDA_ENTRY STV_DEFAULT"
_Z12kernel_aplusPdS_i:
.text._Z12kernel_aplusPdS_i:
[----:B------:R-:W0:Y:S01]  /*0000*/  LDC R1, c[0x0][0x37c] ;  /* 0x0000df00ff017b82 */ /* 0x000e220000000800 */
[----:B------:R-:W1:Y:S07]  /*0010*/  S2R R3, SR_TID.X ;  /* 0x0000000000037919 */ /* 0x000e6e0000002100 */
[----:B------:R-:W1:Y:S01]  /*0020*/  S2UR UR4, SR_CTAID.X ;  /* 0x00000000000479c3 */ /* 0x000e620000002500 */
[----:B------:R-:W2:Y:S07]  /*0030*/  LDCU UR5, c[0x0][0x390] ;  /* 0x00007200ff0577ac */ /* 0x000eae0008000800 */
[----:B------:R-:W1:Y:S02]  /*0040*/  LDC R2, c[0x0][0x360] ;  /* 0x0000d800ff027b82 */ /* 0x000e640000000800 */
[----:B-1----:R-:W-:-:S05]  /*0050*/  IMAD R2, R2, UR4, R3 ;  /* 0x0000000402027c24 */ /* 0x002fca000f8e0203 */
[----:B--2---:R-:W-:-:S13]  /*0060*/  ISETP.GE.AND P0, PT, R2, UR5, PT ;  /* 0x0000000502007c0c */ /* 0x004fda000bf06270 */
[----:B0-----:R-:W-:Y:S05]  /*0070*/  @P0 EXIT ;  /* 0x000000000000094d */ /* 0x001fea0003800000 */
[----:B------:R-:W-:Y:S01]  /*0080*/  ISETP.NE.AND P0, PT, R2, RZ, PT ;  /* 0x000000ff0200720c */ /* 0x000fe20003f05270 */
[----:B------:R-:W-:-:S12]  /*0090*/  BSSY.RECONVERGENT B6, `(.L_x_10) ;  /* 0x000000a000067945 */ /* 0x000fd80003800200 */
[----:B------:R-:W-:Y:S05]  /*00a0*/  @P0 BRA `(.L_x_11) ;  /* 0x0000000000200947 */ /* 0x000fea0003800000 */
[----:B------:R-:W-:Y:S01]  /*00b0*/  MOV R0, 0x8 ;  /* 0x0000000800007802 */ /* 0x000fe20000000f00 */
[----:B------:R-:W0:Y:S01]  /*00c0*/  LDCU.64 UR4, c[0x4][URZ] ;  /* 0x01000000ff0477ac */ /* 0x000e220008000a00 */
[----:B------:R-:W-:Y:S02]  /*00d0*/  CS2R R6, SRZ ;  /* 0x0000000000067805 */ /* 0x000fe4000001ff00 */
[----:B------:R1:W2:Y:S01]  /*00e0*/  LDC.64 R8, c[0x4][R0] ;  /* 0x0100000000087b82 */ /* 0x0002a20000000a00 */
[----:B0-----:R-:W-:Y:S02]  /*00f0*/  IMAD.U32 R4, RZ, RZ, UR4 ;  /* 0x00000004ff047e24 */ /* 0x001fe4000f8e00ff */
[----:B-1----:R-:W-:-:S07]  /*0100*/  IMAD.U32 R5, RZ, RZ, UR5 ;  /* 0x00000005ff057e24 */ /* 0x002fce000f8e00ff */
[----:B------:R-:W-:-:S07]  /*0110*/  LEPC R20, `(.L_x_11) ;  /* 0x000000001014794e */ /* 0x000fce0000000000 */
[----:B--2---:R-:W-:Y:S05]  /*0120*/  CALL.ABS.NOINC R8 ;  /* 0x0000000008007343 */ /* 0x004fea0003c00000 */
.L_x_11:
[----:B------:R-:W-:Y:S05]  /*0130*/  BSYNC.RECONVERGENT B6 ;  /* 0x0000000000067941 */ /* 0x000fea0003800200 */
.L_x_10:
[----:B------:R-:W0:Y:S02]  /*0140*/  LDC R3, c[0x0][0x390] ;  /* 0x0000e400ff037b82 */ /* 0x000e240000000800 */
[----:B0-----:R-:W-:-:S13]  /*0150*/  ISETP.GE.AND P0, PT, R3, 0x1, PT ;  /* 0x000000010300780c */ /* 0x001fda0003f06270 */
[----:B------:R-:W-:Y:S05]  /*0160*/  @!P0 EXIT ;  /* 0x000000000000894d */ /* 0x000fea0003800000 */
[----:B------:R-:W0:Y:S01]  /*0170*/  LDC.64 R6, c[0x0][0x358] ;  /* 0x0000d600ff067b82 */ /* 0x000e220000000a00 */
[----:B------:R-:W-:Y:S01]  /*0180*/  ISETP.GE.U32.AND P0, PT, R3, 0x8, PT ;  /* 0x000000080300780c */ /* 0x000fe20003f06070 */
[----:B------:R-:W-:Y:S02]  /*0190*/  HFMA2 R9, -RZ, RZ, 0, 0 ;  /* 0x00000000ff097431 */ /* 0x000fe400000001ff */
[----:B------:R-:W-:-:S10]  /*01a0*/  IMAD R0, R2, R3, RZ ;  /* 0x0000000302007224 */ /* 0x000fd400078e02ff */
[----:B------:R-:W-:Y:S05]  /*01b0*/  @!P0 BRA `(.L_x_12) ;  /* 0x00000004000c8947 */ /* 0x000fea0003800000 */
[----:B------:R-:W1:Y:S01]  /*01c0*/  LDC.64 R8, c[0x0][0x388] ;  /* 0x0000e200ff087b82 */ /* 0x000e620000000a00 */
[----:B------:R-:W-:Y:S01]  /*01d0*/  LOP3.LUT R5, R3, 0x7ffffff8, RZ, 0xc0, !PT ;  /* 0x7ffffff803057812 */ /* 0x000fe200078ec0ff */
[----:B------:R-:W-:Y:S01]  /*01e0*/  BSSY.RECONVERGENT B0, `(.L_x_13) ;  /* 0x000003f000007945 */ /* 0x000fe20003800200 */
[----:B------:R-:W-:-:S03]  /*01f0*/  IMAD.MOV.U32 R4, RZ, RZ, R2 ;  /* 0x000000ffff047224 */ /* 0x000fc600078e0002 */
[----:B------:R-:W-:Y:S02]  /*0200*/  IMAD.MOV R5, RZ, RZ, -R5 ;  /* 0x000000ffff057224 */ /* 0x000fe400078e0a05 */
[----:B-1----:R-:W-:-:S04]  /*0210*/  IMAD.WIDE.U32 R12, R3, 0x20, R8 ;  /* 0x00000020030c7825 */ /* 0x002fc800078e0008 */
[----:B------:R-:W-:-:S04]  /*0220*/  IMAD.WIDE.U32 R14, R3, 0x28, R8 ;  /* 0x00000028030e7825 */ /* 0x000fc800078e0008 */
[----:B------:R-:W-:-:S04]  /*0230*/  IMAD.WIDE.U32 R16, R3, 0x30, R8 ;  /* 0x0000003003107825 */ /* 0x000fc800078e0008 */
[----:B------:R-:W-:-:S07]  /*0240*/  IMAD.WIDE.U32 R10, R3, 0x38, R8 ;  /* 0x00000038030a7825 */ /* 0x000fce00078e0008 */
.L_x_14:
[----:B0-----:R-:W-:Y:S01]  /*0250*/  R2UR UR6, R6 ;  /* 0x00000000060672ca */ /* 0x001fe200000e0000 */
[--C-:B------:R-:W-:Y:S01]  /*0260*/  IMAD.WIDE R22, R4, 0x8, R8.reuse ;  /* 0x0000000804167825 */ /* 0x100fe200078e0208 */
[C---:B------:R-:W-:Y:S02]  /*0270*/  R2UR UR7, R7.reuse ;  /* 0x00000000070772ca */ /* 0x040fe400000e0000 */
[----:B------:R-:W-:Y:S01]  /*0280*/  R2UR UR4, R6 ;  /* 0x00000000060472ca */ /* 0x000fe200000e0000 */
[----:B------:R-:W-:Y:S01]  /*0290*/  IMAD.WIDE R18, R0, 0x8, R8 ;  /* 0x0000000800127825 */ /* 0x000fe200078e0208 */
[----:B------:R-:W-:-:S09]  /*02a0*/  R2UR UR5, R7 ;  /* 0x00000000070572ca */ /* 0x000fd200000e0000 */
[----:B-1----:R-:W2:Y:S04]  /*02b0*/  LDG.E.64 R20, desc[UR6][R22.64] ;  /* 0x0000000616147981 */ /* 0x002ea8000c1e1b00 */
[----:B------:R-:W2:Y:S01]  /*02c0*/  LDG.E.64 R24, desc[UR4][R18.64] ;  /* 0x0000000412187981 */ /* 0x000ea2000c1e1b00 */
[----:B------:R-:W-:Y:S01]  /*02d0*/  R2UR UR8, R6 ;  /* 0x00000000060872ca */ /* 0x000fe200000e0000 */
[----:B------:R-:W-:Y:S01]  /*02e0*/  IMAD.WIDE.U32 R28, R3, 0x8, R22 ;  /* 0x00000008031c7825 */ /* 0x000fe200078e0016 */
[----:B------:R-:W-:Y:S01]  /*02f0*/  R2UR UR9, R7 ;  /* 0x00000000070972ca */ /* 0x000fe200000e0000 */
[----:B--2---:R-:W-:Y:S01]  /*0300*/  DADD R20, R24, R20 ;  /* 0x0000000018147229 */ /* 0x004fe20000000014 */
[----:B------:R-:W0:Y:S02]  /*0310*/  LDC.64 R24, c[0x0][0x380] ;  /* 0x0000e000ff187b82 */ /* 0x000e240000000a00 */
[----:B0-----:R-:W-:-:S05]  /*0320*/  IMAD.WIDE R24, R0, 0x8, R24 ;  /* 0x0000000800187825 */ /* 0x001fca00078e0218 */
[----:B------:R0:W-:Y:S04]  /*0330*/  STG.E.64 desc[UR4][R24.64], R20 ;  /* 0x0000001418007986 */ /* 0x0001e8000c101b04 */
[----:B------:R-:W2:Y:S04]  /*0340*/  LDG.E.64 R26, desc[UR8][R28.64] ;  /* 0x000000081c1a7981 */ /* 0x000ea8000c1e1b00 */
[----:B------:R-:W2:Y:S02]  /*0350*/  LDG.E.64 R22, desc[UR6][R18.64+0x8] ;  /* 0x0000080612167981 */ /* 0x000ea4000c1e1b00 */
[----:B--2---:R-:W-:Y:S01]  /*0360*/  DADD R26, R22, R26 ;  /* 0x00000000161a7229 */ /* 0x004fe2000000001a */
[----:B------:R-:W-:-:S06]  /*0370*/  IMAD.WIDE.U32 R22, R3, 0x10, R8 ;  /* 0x0000001003167825 */ /* 0x000fcc00078e0008 */
[----:B------:R1:W-:Y:S01]  /*0380*/  STG.E.64 desc[UR4][R24.64+0x8], R26 ;  /* 0x0000081a18007986 */ /* 0x0003e2000c101b04 */
[----:B------:R-:W-:-:S03]  /*0390*/  IMAD.WIDE R22, R4, 0x8, R22 ;  /* 0x0000000804167825 */ /* 0x000fc600078e0216 */
[----:B0-----:R-:W2:Y:S04]  /*03a0*/  LDG.E.64 R20, desc[UR6][R18.64+0x10] ;  /* 0x0000100612147981 */ /* 0x001ea8000c1e1b00 */
[----:B------:R-:W2:Y:S02]  /*03b0*/  LDG.E.64 R22, desc[UR8][R22.64] ;  /* 0x0000000816167981 */ /* 0x000ea4000c1e1b00 */
[----:B--2---:R-:W-:Y:S01]  /*03c0*/  DADD R22, R20, R22 ;  /* 0x0000000014167229 */ /* 0x004fe20000000016 */
[----:B------:R-:W-:-:S04]  /*03d0*/  IMAD.WIDE.U32 R20, R3, 0x18, R8 ;  /* 0x0000001803147825 */ /* 0x000fc800078e0008 */
[C---:B------:R-:W-:Y:S02]  /*03e0*/  IMAD.WIDE R28, R4.reuse, 0x8, R20 ;  /* 0x00000008041c7825 */ /* 0x040fe400078e0214 */
[----:B------:R0:W-:Y:S04]  /*03f0*/  STG.E.64 desc[UR4][R24.64+0x10], R22 ;  /* 0x0000101618007986 */ /* 0x0001e8000c101b04 */
[----:B------:R-:W2:Y:S04]  /*0400*/  LDG.E.64 R20, desc[UR6][R18.64+0x18] ;  /* 0x0000180612147981 */ /* 0x000ea8000c1e1b00 */
[----:B------:R-:W2:Y:S01]  /*0410*/  LDG.E.64 R28, desc[UR8][R28.64] ;  /* 0x000000081c1c7981 */ /* 0x000ea2000c1e1b00 */
[----:B-1----:R-:W-:Y:S01]  /*0420*/  IMAD.WIDE R26, R4, 0x8, R12 ;  /* 0x00000008041a7825 */ /* 0x002fe200078e020c */
[----:B--2---:R-:W-:-:S07]  /*0430*/  DADD R28, R20, R28 ;  /* 0x00000000141c7229 */ /* 0x004fce000000001c */
[----:B------:R1:W-:Y:S04]  /*0440*/  STG.E.64 desc[UR4][R24.64+0x18], R28 ;  /* 0x0000181c18007986 */ /* 0x0003e8000c101b04 */
[----:B------:R-:W2:Y:S04]  /*0450*/  LDG.E.64 R20, desc[UR8][R26.64] ;  /* 0x000000081a147981 */ /* 0x000ea8000c1e1b00 */
[----:B0-----:R-:W2:Y:S02]  /*0460*/  LDG.E.64 R22, desc[UR6][R18.64+0x20] ;  /* 0x0000200612167981 */ /* 0x001ea4000c1e1b00 */
[----:B--2---:R-:W-:Y:S01]  /*0470*/  DADD R26, R22, R20 ;  /* 0x00000000161a7229 */ /* 0x004fe20000000014 */
[----:B------:R-:W-:-:S06]  /*0480*/  IMAD.WIDE R20, R4, 0x8, R14 ;  /* 0x0000000804147825 */ /* 0x000fcc00078e020e */
[----:B------:R0:W-:Y:S04]  /*0490*/  STG.E.64 desc[UR4][R24.64+0x20], R26 ;  /* 0x0000201a18007986 */ /* 0x0001e8000c101b04 */
[----:B------:R-:W0:Y:S04]  /*04a0*/  LDG.E.64 R20, desc[UR8][R20.64] ;  /* 0x0000000814147981 */ /* 0x000e28000c1e1b00 */
[----:B------:R-:W0:Y:S01]  /*04b0*/  LDG.E.64 R22, desc[UR6][R18.64+0x28] ;  /* 0x0000280612167981 */ /* 0x000e22000c1e1b00 */
[----:B-1----:R-:W-:Y:S01]  /*04c0*/  IMAD.WIDE R28, R4, 0x8, R16 ;  /* 0x00000008041c7825 */ /* 0x002fe200078e0210 */
[----:B0-----:R-:W-:-:S07]  /*04d0*/  DADD R26, R22, R20 ;  /* 0x00000000161a7229 */ /* 0x001fce0000000014 */
[----:B------:R0:W-:Y:S04]  /*04e0*/  STG.E.64 desc[UR4][R24.64+0x28], R26 ;  /* 0x0000281a18007986 */ /* 0x0001e8000c101b04 */
[----:B------:R-:W2:Y:S04]  /*04f0*/  LDG.E.64 R20, desc[UR8][R28.64] ;  /* 0x000000081c147981 */ /* 0x000ea8000c1e1b00 */
[----:B------:R-:W2:Y:S01]  /*0500*/  LDG.E.64 R22, desc[UR6][R18.64+0x30] ;  /* 0x0000300612167981 */ /* 0x000ea2000c1e1b00 */
[----:B------:R-:W-:Y:S01]  /*0510*/  IADD3 R5, PT, PT, R5, 0x8, RZ ;  /* 0x0000000805057810 */ /* 0x000fe20007ffe0ff */
[----:B--2---:R-:W-:Y:S01]  /*0520*/  DADD R20, R22, R20 ;  /* 0x0000000016147229 */ /* 0x004fe20000000014 */
[----:B------:R-:W-:-:S06]  /*0530*/  IMAD.WIDE R22, R4, 0x8, R10 ;  /* 0x0000000804167825 */ /* 0x000fcc00078e020a */
[----:B------:R1:W-:Y:S04]  /*0540*/  STG.E.64 desc[UR4][R24.64+0x30], R20 ;  /* 0x0000301418007986 */ /* 0x0003e8000c101b04 */
[----:B------:R-:W0:Y:S04]  /*0550*/  LDG.E.64 R18, desc[UR6][R18.64+0x38] ;  /* 0x0000380612127981 */ /* 0x000e28000c1e1b00 */
[----:B------:R-:W0:Y:S01]  /*0560*/  LDG.E.64 R22, desc[UR8][R22.64] ;  /* 0x0000000816167981 */ /* 0x000e22000c1e1b00 */
[----:B------:R-:W-:Y:S01]  /*0570*/  ISETP.NE.AND P0, PT, R5, RZ, PT ;  /* 0x000000ff0500720c */ /* 0x000fe20003f05270 */
[----:B------:R-:W-:-:S02]  /*0580*/  IMAD R4, R3, 0x8, R4 ;  /* 0x0000000803047824 */ /* 0x000fc400078e0204 */
[----:B------:R-:W-:Y:S01]  /*0590*/  VIADD R0, R0, 0x8 ;  /* 0x0000000800007836 */ /* 0x000fe20000000000 */
[----:B0-----:R-:W-:-:S07]  /*05a0*/  DADD R26, R18, R22 ;  /* 0x00000000121a7229 */ /* 0x001fce0000000016 */
[----:B------:R1:W-:Y:S02]  /*05b0*/  STG.E.64 desc[UR4][R24.64+0x38], R26 ;  /* 0x0000381a18007986 */ /* 0x0003e4000c101b04 */
[----:B------:R-:W-:Y:S05]  /*05c0*/  @P0 BRA `(.L_x_14) ;  /* 0xfffffffc00200947 */ /* 0x000fea000383ffff */
[----:B------:R-:W-:Y:S05]  /*05d0*/  BSYNC.RECONVERGENT B0 ;  /* 0x0000000000007941 */ /* 0x000fea0003800200 */
.L_x_13:
[----:B------:R-:W-:-:S07]  /*05e0*/  LOP3.LUT R9, R3, 0x7ffffff8, RZ, 0xc0, !PT ;  /* 0x7ffffff803097812 */ /* 0x000fce00078ec0ff */
.L_x_12:
[----:B------:R-:W-:-:S04]  /*05f0*/  LOP3.LUT R0, R3, 0x7, RZ, 0xc0, !PT ;  /* 0x0000000703007812 */ /* 0x000fc800078ec0ff */
[----:B------:R-:W-:-:S13]  /*0600*/  ISETP.NE.AND P0, PT, R0, RZ, PT ;  /* 0x000000ff0000720c */ /* 0x000fda0003f05270 */
[----:B------:R-:W-:Y:S05]  /*0610*/  @!P0 EXIT ;  /* 0x000000000000894d */ /* 0x000fea0003800000 */
[----:B------:R-:W-:Y:S01]  /*0620*/  ISETP.GE.U32.AND P0, PT, R0, 0x4, PT ;  /* 0x000000040000780c */ /* 0x000fe20003f06070 */
[----:B------:R-:W-:Y:S01]  /*0630*/  IMAD R0, R2, R3, RZ ;  /* 0x0000000302007224 */ /* 0x000fe200078e02ff */
[----:B------:R-:W-:-:S04]  /*0640*/  LOP3.LUT R8, R3, 0x3, RZ, 0xc0, !PT ;  /* 0x0000000303087812 */ /* 0x000fc800078ec0ff */
[----:B------:R-:W-:-:S07]  /*0650*/  ISETP.NE.AND P1, PT, R8, RZ, PT ;  /* 0x000000ff0800720c */ /* 0x000fce0003f25270 */
[----:B------:R-:W-:Y:S06]  /*0660*/  @!P0 BRA `(.L_x_15) ;  /* 0x0000000000848947 */ /* 0x000fec0003800000 */
[----:B------:R-:W2:Y:S01]  /*0670*/  LDC.64 R12, c[0x0][0x388] ;  /* 0x0000e200ff0c7b82 */ /* 0x000ea20000000a00 */
[C---:B0-----:R-:W-:Y:S01]  /*0680*/  R2UR UR4, R6.reuse ;  /* 0x00000000060472ca */ /* 0x041fe200000e0000 */
[----:B------:R-:W-:Y:S01]  /*0690*/  IMAD R11, R9, R3, R2 ;  /* 0x00000003090b7224 */ /* 0x000fe200078e0202 */
[C---:B------:R-:W-:Y:S02]  /*06a0*/  R2UR UR5, R7.reuse ;  /* 0x00000000070572ca */ /* 0x040fe400000e0000 */
[----:B------:R-:W-:Y:S02]  /*06b0*/  R2UR UR6, R6 ;  /* 0x00000000060672ca */ /* 0x000fe400000e0000 */
[----:B------:R-:W-:Y:S01]  /*06c0*/  R2UR UR7, R7 ;  /* 0x00000000070772ca */ /* 0x000fe200000e0000 */
[----:B------:R-:W0:Y:S01]  /*06d0*/  LDC.64 R16, c[0x0][0x380] ;  /* 0x0000e000ff107b82 */ /* 0x000e220000000a00 */
[----:B------:R-:W-:-:S05]  /*06e0*/  IADD3 R19, PT, PT, R0, R9, RZ ;  /* 0x0000000900137210 */ /* 0x000fca0007ffe0ff */
[----:B--2---:R-:W-:-:S04]  /*06f0*/  IMAD.WIDE R4, R19, 0x8, R12 ;  /* 0x0000000813047825 */ /* 0x004fc800078e020c */
[----:B------:R-:W-:Y:S02]  /*0700*/  IMAD.WIDE R12, R11, 0x8, R12 ;  /* 0x000000080b0c7825 */ /* 0x000fe400078e020c */
[----:B------:R-:W2:Y:S04]  /*0710*/  LDG.E.64 R10, desc[UR4][R4.64] ;  /* 0x00000004040a7981 */ /* 0x000ea8000c1e1b00 */
[----:B------:R-:W2:Y:S01]  /*0720*/  LDG.E.64 R14, desc[UR6][R12.64] ;  /* 0x000000060c0e7981 */ /* 0x000ea2000c1e1b00 */
[----:B------:R-:W-:Y:S02]  /*0730*/  R2UR UR8, R6 ;  /* 0x00000000060872ca */ /* 0x000fe400000e0000 */
[----:B------:R-:W-:Y:S01]  /*0740*/  R2UR UR9, R7 ;  /* 0x00000000070972ca */ /* 0x000fe200000e0000 */
[----:B--2---:R-:W-:Y:S01]  /*0750*/  DADD R14, R10, R14 ;  /* 0x000000000a0e7229 */ /* 0x004fe2000000000e */
[----:B0-----:R-:W-:-:S04]  /*0760*/  IMAD.WIDE R10, R19, 0x8, R16 ;  /* 0x00000008130a7825 */ /* 0x001fc800078e0210 */
[C---:B------:R-:W-:Y:S02]  /*0770*/  IMAD.WIDE.U32 R18, R3.reuse, 0x8, R12 ;  /* 0x0000000803127825 */ /* 0x040fe400078e000c */
[----:B------:R0:W-:Y:S04]  /*0780*/  STG.E.64 desc[UR4][R10.64], R14 ;  /* 0x0000000e0a007986 */ /* 0x0001e8000c101b04 */
[----:B------:R-:W2:Y:S04]  /*0790*/  LDG.E.64 R16, desc[UR6][R4.64+0x8] ;  /* 0x0000080604107981 */ /* 0x000ea8000c1e1b00 */
[----:B-1----:R-:W2:Y:S02]  /*07a0*/  LDG.E.64 R20, desc[UR8][R18.64] ;  /* 0x0000000812147981 */ /* 0x002ea4000c1e1b00 */
[----:B--2---:R-:W-:Y:S01]  /*07b0*/  DADD R16, R16, R20 ;  /* 0x0000000010107229 */ /* 0x004fe20000000014 */
[----:B------:R-:W-:-:S06]  /*07c0*/  IMAD.WIDE.U32 R20, R3, 0x8, R18 ;  /* 0x0000000803147825 */ /* 0x000fcc00078e0012 */
[----:B------:R2:W-:Y:S04]  /*07d0*/  STG.E.64 desc[UR4][R10.64+0x8], R16 ;  /* 0x000008100a007986 */ /* 0x0005e8000c101b04 */
[----:B------:R-:W3:Y:S04]  /*07e0*/  LDG.E.64 R12, desc[UR6][R4.64+0x10] ;  /* 0x00001006040c7981 */ /* 0x000ee8000c1e1b00 */
[----:B------:R-:W3:Y:S01]  /*07f0*/  LDG.E.64 R22, desc[UR8][R20.64] ;  /* 0x0000000814167981 */ /* 0x000ee2000c1e1b00 */
[----:B------:R-:W-:Y:S01]  /*0800*/  IMAD.WIDE.U32 R18, R3, 0x8, R20 ;  /* 0x0000000803127825 */ /* 0x000fe200078e0014 */
[----:B---3--:R-:W-:-:S07]  /*0810*/  DADD R12, R12, R22 ;  /* 0x000000000c0c7229 */ /* 0x008fce0000000016 */
[----:B------:R2:W-:Y:S04]  /*0820*/  STG.E.64 desc[UR4][R10.64+0x10], R12 ;  /* 0x0000100c0a007986 */ /* 0x0005e8000c101b04 */
[----:B0-----:R-:W3:Y:S04]  /*0830*/  LDG.E.64 R14, desc[UR6][R4.64+0x18] ;  /* 0x00001806040e7981 */ /* 0x001ee8000c1e1b00 */
[----:B------:R-:W3:Y:S01]  /*0840*/  LDG.E.64 R18, desc[UR8][R18.64] ;  /* 0x0000000812127981 */ /* 0x000ee2000c1e1b00 */
[----:B------:R-:W-:Y:S01]  /*0850*/  VIADD R9, R9, 0x4 ;  /* 0x0000000409097836 */ /* 0x000fe20000000000 */
[----:B---3--:R-:W-:-:S07]  /*0860*/  DADD R14, R14, R18 ;  /* 0x000000000e0e7229 */ /* 0x008fce0000000012 */
[----:B------:R2:W-:Y:S04]  /*0870*/  STG.E.64 desc[UR4][R10.64+0x18], R14 ;  /* 0x0000180e0a007986 */ /* 0x0005e8000c101b04 */
.L_x_15:
[----:B------:R-:W-:Y:S05]  /*0880*/  @!P1 EXIT ;  /* 0x000000000000994d */ /* 0x000fea0003800000 */
[----:B------:R-:W-:Y:S02]  /*0890*/  ISETP.NE.AND P0, PT, R8, 0x1, PT ;  /* 0x000000010800780c */ /* 0x000fe40003f05270 */
[----:B------:R-:W-:-:S04]  /*08a0*/  LOP3.LUT R4, R3, 0x1, RZ, 0xc0, !PT ;  /* 0x0000000103047812 */ /* 0x000fc800078ec0ff */
[----:B------:R-:W-:-:S07]  /*08b0*/  ISETP.NE.U32.AND P1, PT, R4, 0x1, PT ;  /* 0x000000010400780c */ /* 0x000fce0003f25070 */
[----:B------:R-:W-:Y:S06]  /*08c0*/  @!P0 BRA `(.L_x_16) ;  /* 0x00000000005c8947 */ /* 0x000fec0003800000 */
[----:B--2---:R-:W2:Y:S01]  /*08d0*/  LDC.64 R10, c[0x0][0x388] ;  /* 0x0000e200ff0a7b82 */ /* 0x004ea20000000a00 */
        /* <DEDUP_REMOVED lines=11> */
[----:B------:R-:W-:Y:S01]  /*0990*/  R2UR UR8, R6 ;  /* 0x00000000060872ca */ /* 0x000fe200000e0000 */
[----:B0-----:R-:W-:Y:S01]  /*09a0*/  IMAD.WIDE R18, R19, 0x8, R14 ;  /* 0x0000000813127825 */ /* 0x001fe200078e020e */
[----:B------:R-:W-:-:S03]  /*09b0*/  R2UR UR9, R7 ;  /* 0x00000000070972ca */ /* 0x000fc600000e0000 */
[----:B------:R-:W-:Y:S01]  /*09c0*/  IMAD.WIDE.U32 R14, R3, 0x8, R16 ;  /* 0x00000008030e7825 */ /* 0x000fe200078e0010 */
[----:B--2---:R-:W-:-:S07]  /*09d0*/  DADD R10, R10, R12 ;  /* 0x000000000a0a7229 */ /* 0x004fce000000000c */
[----:B------:R3:W-:Y:S04]  /*09e0*/  STG.E.64 desc[UR4][R18.64], R10 ;  /* 0x0000000a12007986 */ /* 0x0007e8000c101b04 */
[----:B------:R-:W2:Y:S04]  /*09f0*/  LDG.E.64 R12, desc[UR6][R4.64+0x8] ;  /* 0x00000806040c7981 */ /* 0x000ea8000c1e1b00 */
[----:B------:R-:W2:Y:S01]  /*0a00*/  LDG.E.64 R14, desc[UR8][R14.64] ;  /* 0x000000080e0e7981 */ /* 0x000ea2000c1e1b00 */
[----:B------:R-:W-:Y:S01]  /*0a10*/  VIADD R9, R9, 0x2 ;  /* 0x0000000209097836 */ /* 0x000fe20000000000 */
[----:B--2---:R-:W-:-:S07]  /*0a20*/  DADD R12, R12, R14 ;  /* 0x000000000c0c7229 */ /* 0x004fce000000000e */
[----:B------:R3:W-:Y:S04]  /*0a30*/  STG.E.64 desc[UR4][R18.64+0x8], R12 ;  /* 0x0000080c12007986 */ /* 0x0007e8000c101b04 */
.L_x_16:
[----:B------:R-:W-:Y:S05]  /*0a40*/  @P1 EXIT ;  /* 0x000000000000194d */ /* 0x000fea0003800000 */
[----:B------:R-:W4:Y:S01]  /*0a50*/  LDC.64 R4, c[0x0][0x388] ;  /* 0x0000e200ff047b82 */ /* 0x000f220000000a00 */
[C---:B0-----:R-:W-:Y:S02]  /*0a60*/  R2UR UR4, R6.reuse ;  /* 0x00000000060472ca */ /* 0x041fe400000e0000 */
[C---:B------:R-:W-:Y:S02]  /*0a70*/  R2UR UR5, R7.reuse ;  /* 0x00000000070572ca */ /* 0x040fe400000e0000 */
[----:B------:R-:W-:Y:S02]  /*0a80*/  R2UR UR6, R6 ;  /* 0x00000000060672ca */ /* 0x000fe400000e0000 */
[----:B------:R-:W-:Y:S02]  /*0a90*/  R2UR UR7, R7 ;  /* 0x00000000070772ca */ /* 0x000fe400000e0000 */
[----:B--23--:R-:W-:Y:S01]  /*0aa0*/  IADD3 R11, PT, PT, R0, R9, RZ ;  /* 0x00000009000b7210 */ /* 0x00cfe20007ffe0ff */
[----:B------:R-:W-:-:S04]  /*0ab0*/  IMAD R9, R9, R3, R2 ;  /* 0x0000000309097224 */ /* 0x000fc800078e0202 */
[----:B----4-:R-:W-:-:S04]  /*0ac0*/  IMAD.WIDE R2, R11, 0x8, R4 ;  /* 0x000000080b027825 */ /* 0x010fc800078e0204 */
[----:B------:R-:W-:Y:S02]  /*0ad0*/  IMAD.WIDE R4, R9, 0x8, R4 ;  /* 0x0000000809047825 */ /* 0x000fe400078e0204 */
[----:B------:R-:W2:Y:S01]  /*0ae0*/  LDG.E.64 R2, desc[UR4][R2.64] ;  /* 0x0000000402027981 */ /* 0x000ea2000c1e1b00 */
[----:B------:R-:W0:Y:S03]  /*0af0*/  LDC.64 R8, c[0x0][0x380] ;  /* 0x0000e000ff087b82 */ /* 0x000e260000000a00 */
[----:B------:R-:W2:Y:S01]  /*0b00*/  LDG.E.64 R4, desc[UR6][R4.64] ;  /* 0x0000000604047981 */ /* 0x000ea2000c1e1b00 */
[----:B0-----:R-:W-:Y:S01]  /*0b10*/  IMAD.WIDE R8, R11, 0x8, R8 ;  /* 0x000000080b087825 */ /* 0x001fe200078e0208 */
[----:B--2---:R-:W-:-:S07]  /*0b20*/  DADD R6, R2, R4 ;  /* 0x0000000002067229 */ /* 0x004fce0000000004 */
[----:B------:R-:W-:Y:S01]  /*0b30*/  STG.E.64 desc[UR4][R8.64], R6 ;  /* 0x0000000608007986 */ /* 0x000fe2000c101b04 */
[----:B------:R-:W-:Y:S05]  /*0b40*/  EXIT ;  /* 0x000000000000794d */ /* 0x000fea0003800000 */
.L_x_17:
        /* <DEDUP_REMOVED lines=11> */
.L_x_19:


//--------------------- .nv.global.init           --------------------------
	.section	.nv.global.init,"aw",@progbits
.nv.global.init:
	.type		$str,@object
	.size		$str,(.L_0 - $str)
$str:
        /*0000*/ 	.byte	0x36, 0x37, 0x38, 0x37, 0x36, 0x0a, 0x00
.L_0:


//--------------------- .nv.shared.reserved.0     --------------------------
	.section	.nv.shared.reserved.0,"aw",@nobits
	.weak		__nv_reservedSMEM_offset_0_alias
	.size		__nv_reservedSMEM_offset_0_alias, 0, 64
	.other		__nv_reservedSMEM_offset_0_alias,@"STO_CUDA_RESERVED_SHARED STV_DEFAULT"
__nv_reservedSMEM_offset_0_alias:
	.zero		0
	.zero		64


//--------------------- .nv.constant0._Z12kernel_dhgenPiS_PdS0_S0_iii --------------------------
	.section	.nv.constant0._Z12kernel_dhgenPiS_PdS0_S0_iii,"a",@progbits
	.sectionflags	@""
	.align	4
.nv.constant0._Z12kernel_dhgenPiS_PdS0_S0_iii:
	.zero		948


//--------------------- .nv.constant0._Z12kernel_aplusPdS_i --------------------------
	.section	.nv.constant0._Z12kernel_aplusPdS_i,"a",@progbits
	.sectionflags	@""
	.align	4
.nv.constant0._Z12kernel_aplusPdS_i:
	.zero		916


//--------------------- SYMBOLS --------------------------

	.type		.nv.reservedSmem.offset0,@object
	.size		.nv.reservedSmem.offset0,0x4
	.type		vprintf,@function
